	.target	sm_90a

	.elftype	@"ET_EXEC"


//--------------------- .note.nv.tkinfo           --------------------------
	.section	.note.nv.tkinfo,"",@"SHT_NOTE"
	.sectionflags	@"SHF_NOTE_NV_TKINFO"
	.tkinfo
        /*0018*/ 	.word	0x00000002
        /*0030*/ 	.string	""
        /*0030*/ 	.string	"ptxas"
        /*0030*/ 	.string	"Cuda compilation tools, release 13.0, V13.0.88"
        /*0030*/ 	.string	"Build cuda_13.0.r13.0/compiler.36424714_0"
        /*0030*/ 	.string	"-arch sm_90a -m 64 "



//--------------------- .note.nv.cuinfo           --------------------------
	.section	.note.nv.cuinfo,"",@"SHT_NOTE"
	.sectionflags	@"SHF_NOTE_NV_CUINFO"
        /*0018*/ 	.short	0x0002
        /*001a*/ 	.short	0x005a
        /*001c*/ 	.short	0x0082
	.zero		2


//--------------------- .nv.info                  --------------------------
	.section	.nv.info,"",@"SHT_CUDA_INFO"
	.align	4


	//----- nvinfo : EIATTR_REGCOUNT
	.align		4
        /*0000*/ 	.byte	0x04, 0x2f
        /*0002*/ 	.short	(.L_12 - .L_11)
	.align		4
.L_11:
        /*0004*/ 	.word	index@(_ZN7cutlass13device_kernelINS_4gemm6kernel13GemmUniversalIN4cute5tupleIJiiiiEEENS1_10collective13CollectiveMmaINS1_37MainloopSm90TmaGmmaWarpSpecializedFP8ILi4ENS5_IJNS4_1CILi1EEESB_SB_EEENS1_32KernelTmaWarpSpecializedPingpongEEENS5_IJNSA_ILi64EEESF_NSA_ILi128EEEEEENS_12float_e4m3_tENS5_IJlSB_lEEESI_SJ_NS4_8TiledMMAINS4_8MMA_AtomIJNS4_4SM904GMMA30MMA_64x64x32_F32E4M3E4M3_SS_TNILNSN_7ScaleInE1ELSP_1EEEEEENS4_6LayoutISC_NS5_IJNSA_ILi0EEEST_ST_EEEEENS5_IJNS4_10UnderscoreESW_SW_EEEEENS4_13SM90_TMA_LOADENS4_14ComposedLayoutINS4_7SwizzleILi3ELi4ELi3EEENS4_18smem_ptr_flag_bitsILi8EEENSS_INS5_IJNSA_ILi8EEESG_EEENS5_IJSG_SB_EEEEEEEvNS4_8identityESZ_S19_vS1A_EENS_8epilogue10collective6detail29Sm90TmaWarpSpecializedAdapterINS1D_15DefaultEpilogueISI_SJ_SJ_NS1C_6thread17LinearCombinationISI_Li1EffLNS1H_9ScaleType4KindE0ELNS_15FloatRoundStyleE2ESI_EENS1_15EpilogueDefaultEEEEEvvEEEEvNT_6ParamsE)
        /*0008*/ 	.word	0x000000a8


	//----- nvinfo : EIATTR_FRAME_SIZE
	.align		4
.L_12:
        /*000c*/ 	.byte	0x04, 0x11
        /*000e*/ 	.short	(.L_14 - .L_13)
	.align		4
.L_13:
        /*0010*/ 	.word	index@(_ZN7cutlass13device_kernelINS_4gemm6kernel13GemmUniversalIN4cute5tupleIJiiiiEEENS1_10collective13CollectiveMmaINS1_37MainloopSm90TmaGmmaWarpSpecializedFP8ILi4ENS5_IJNS4_1CILi1EEESB_SB_EEENS1_32KernelTmaWarpSpecializedPingpongEEENS5_IJNSA_ILi64EEESF_NSA_ILi128EEEEEENS_12float_e4m3_tENS5_IJlSB_lEEESI_SJ_NS4_8TiledMMAINS4_8MMA_AtomIJNS4_4SM904GMMA30MMA_64x64x32_F32E4M3E4M3_SS_TNILNSN_7ScaleInE1ELSP_1EEEEEENS4_6LayoutISC_NS5_IJNSA_ILi0EEEST_ST_EEEEENS5_IJNS4_10UnderscoreESW_SW_EEEEENS4_13SM90_TMA_LOADENS4_14ComposedLayoutINS4_7SwizzleILi3ELi4ELi3EEENS4_18smem_ptr_flag_bitsILi8EEENSS_INS5_IJNSA_ILi8EEESG_EEENS5_IJSG_SB_EEEEEEEvNS4_8identityESZ_S19_vS1A_EENS_8epilogue10collective6detail29Sm90TmaWarpSpecializedAdapterINS1D_15DefaultEpilogueISI_SJ_SJ_NS1C_6thread17LinearCombinationISI_Li1EffLNS1H_9ScaleType4KindE0ELNS_15FloatRoundStyleE2ESI_EENS1_15EpilogueDefaultEEEEEvvEEEEvNT_6ParamsE)
        /*0014*/ 	.word	0x00000000


	//----- nvinfo : EIATTR_MIN_STACK_SIZE
	.align		4
.L_14:
        /*0018*/ 	.byte	0x04, 0x12
        /*001a*/ 	.short	(.L_16 - .L_15)
	.align		4
.L_15:
        /*001c*/ 	.word	index@(_ZN7cutlass13device_kernelINS_4gemm6kernel13GemmUniversalIN4cute5tupleIJiiiiEEENS1_10collective13CollectiveMmaINS1_37MainloopSm90TmaGmmaWarpSpecializedFP8ILi4ENS5_IJNS4_1CILi1EEESB_SB_EEENS1_32KernelTmaWarpSpecializedPingpongEEENS5_IJNSA_ILi64EEESF_NSA_ILi128EEEEEENS_12float_e4m3_tENS5_IJlSB_lEEESI_SJ_NS4_8TiledMMAINS4_8MMA_AtomIJNS4_4SM904GMMA30MMA_64x64x32_F32E4M3E4M3_SS_TNILNSN_7ScaleInE1ELSP_1EEEEEENS4_6LayoutISC_NS5_IJNSA_ILi0EEEST_ST_EEEEENS5_IJNS4_10UnderscoreESW_SW_EEEEENS4_13SM90_TMA_LOADENS4_14ComposedLayoutINS4_7SwizzleILi3ELi4ELi3EEENS4_18smem_ptr_flag_bitsILi8EEENSS_INS5_IJNSA_ILi8EEESG_EEENS5_IJSG_SB_EEEEEEEvNS4_8identityESZ_S19_vS1A_EENS_8epilogue10collective6detail29Sm90TmaWarpSpecializedAdapterINS1D_15DefaultEpilogueISI_SJ_SJ_NS1C_6thread17LinearCombinationISI_Li1EffLNS1H_9ScaleType4KindE0ELNS_15FloatRoundStyleE2ESI_EENS1_15EpilogueDefaultEEEEEvvEEEEvNT_6ParamsE)
        /*0020*/ 	.word	0x00000000
.L_16:


//--------------------- .nv.compat                --------------------------
	.section	.nv.compat,"",@"SHT_CUDA_COMPAT_INFO"
	.align	4
        /*0000*/ 	.byte	0x02, 0x09, 0x01, 0x00, 0x02, 0x02, 0x04, 0x00, 0x02, 0x05, 0x05, 0x00, 0x03, 0x07, 0x01, 0x01
        /*0010*/ 	.byte	0x02, 0x03, 0x01, 0x00, 0x02, 0x06, 0x01, 0x00, 0x04, 0x0b, 0x08, 0x00, 0x00, 0x00, 0x00, 0x00
        /*0020*/ 	.byte	0x00, 0x00, 0x00, 0x00


//--------------------- .nv.info._ZN7cutlass13device_kernelINS_4gemm6kernel13GemmUniversalIN4cute5tupleIJiiiiEEENS1_10collective13CollectiveMmaINS1_37MainloopSm90TmaGmmaWarpSpecializedFP8ILi4ENS5_IJNS4_1CILi1EEESB_SB_EEENS1_32KernelTmaWarpSpecializedPingpongEEENS5_IJNSA_ILi64EEESF_NSA_ILi128EEEEEENS_12float_e4m3_tENS5_IJlSB_lEEESI_SJ_NS4_8TiledMMAINS4_8MMA_AtomIJNS4_4SM904GMMA30MMA_64x64x32_F32E4M3E4M3_SS_TNILNSN_7ScaleInE1ELSP_1EEEEEENS4_6LayoutISC_NS5_IJNSA_ILi0EEEST_ST_EEEEENS5_IJNS4_10UnderscoreESW_SW_EEEEENS4_13SM90_TMA_LOADENS4_14ComposedLayoutINS4_7SwizzleILi3ELi4ELi3EEENS4_18smem_ptr_flag_bitsILi8EEENSS_INS5_IJNSA_ILi8EEESG_EEENS5_IJSG_SB_EEEEEEEvNS4_8identityESZ_S19_vS1A_EENS_8epilogue10collective6detail29Sm90TmaWarpSpecializedAdapterINS1D_15DefaultEpilogueISI_SJ_SJ_NS1C_6thread17LinearCombinationISI_Li1EffLNS1H_9ScaleType4KindE0ELNS_15FloatRoundStyleE2ESI_EENS1_15EpilogueDefaultEEEEEvvEEEEvNT_6ParamsE --------------------------
	.section	.nv.info._ZN7cutlass13device_kernelINS_4gemm6kernel13GemmUniversalIN4cute5tupleIJiiiiEEENS1_10collective13CollectiveMmaINS1_37MainloopSm90TmaGmmaWarpSpecializedFP8ILi4ENS5_IJNS4_1CILi1EEESB_SB_EEENS1_32KernelTmaWarpSpecializedPingpongEEENS5_IJNSA_ILi64EEESF_NSA_ILi128EEEEEENS_12float_e4m3_tENS5_IJlSB_lEEESI_SJ_NS4_8TiledMMAINS4_8MMA_AtomIJNS4_4SM904GMMA30MMA_64x64x32_F32E4M3E4M3_SS_TNILNSN_7ScaleInE1ELSP_1EEEEEENS4_6LayoutISC_NS5_IJNSA_ILi0EEEST_ST_EEEEENS5_IJNS4_10UnderscoreESW_SW_EEEEENS4_13SM90_TMA_LOADENS4_14ComposedLayoutINS4_7SwizzleILi3ELi4ELi3EEENS4_18smem_ptr_flag_bitsILi8EEENSS_INS5_IJNSA_ILi8EEESG_EEENS5_IJSG_SB_EEEEEEEvNS4_8identityESZ_S19_vS1A_EENS_8epilogue10collective6detail29Sm90TmaWarpSpecializedAdapterINS1D_15DefaultEpilogueISI_SJ_SJ_NS1C_6thread17LinearCombinationISI_Li1EffLNS1H_9ScaleType4KindE0ELNS_15FloatRoundStyleE2ESI_EENS1_15EpilogueDefaultEEEEEvvEEEEvNT_6ParamsE,"",@"SHT_CUDA_INFO"
	.sectionflags	@""
	.align	4


	//----- nvinfo : EIATTR_CUDA_API_VERSION
	.align		4
        /*0000*/ 	.byte	0x04, 0x37
        /*0002*/ 	.short	(.L_18 - .L_17)
.L_17:
        /*0004*/ 	.word	0x00000082


	//----- nvinfo : EIATTR_KPARAM_INFO
	.align		4
.L_18:
        /*0008*/ 	.byte	0x04, 0x17
        /*000a*/ 	.short	(.L_20 - .L_19)
.L_19:
        /*000c*/ 	.word	0x00000000
        /*0010*/ 	.short	0x0000
        /*0012*/ 	.short	0x0070
        /*0014*/ 	.byte	0x00, 0xf0, 0x01, 0x10


	//----- nvinfo : EIATTR_SPARSE_MMA_MASK
	.align		4
.L_20:
        /*0018*/ 	.byte	0x03, 0x50
        /*001a*/ 	.short	0x0000


	//----- nvinfo : EIATTR_MAXREG_COUNT
	.align		4
        /*001c*/ 	.byte	0x03, 0x1b
        /*001e*/ 	.short	0x00a8


	//----- nvinfo : EIATTR_NUM_BARRIERS
	.align		4
        /*0020*/ 	.byte	0x02, 0x4c
        /*0022*/ 	.byte	0x01
	.zero		1


	//----- nvinfo : EIATTR_MERCURY_ISA_VERSION
	.align		4
        /*0024*/ 	.byte	0x03, 0x5f
        /*0026*/ 	.short	0x0101


	//----- nvinfo : EIATTR_INT_WARP_WIDE_INSTR_OFFSETS
	.align		4
        /*0028*/ 	.byte	0x04, 0x31
        /*002a*/ 	.short	(.L_22 - .L_21)


	//   ....[0]....
.L_21:
        /*002c*/ 	.word	0x00000470


	//   ....[1]....
        /*0030*/ 	.word	0x00000490


	//   ....[2]....
        /*0034*/ 	.word	0x00000510


	//   ....[3]....
        /*0038*/ 	.word	0x00000520


	//   ....[4]....
        /*003c*/ 	.word	0x00000530


	//   ....[5]....
        /*0040*/ 	.word	0x00000550


	//   ....[6]....
        /*0044*/ 	.word	0x000005b0


	//   ....[7]....
        /*0048*/ 	.word	0x000005d0


	//----- nvinfo : EIATTR_COOP_GROUP_MASK_REGIDS
	.align		4
.L_22:
        /*004c*/ 	.byte	0x04, 0x29
        /*004e*/ 	.short	(.L_24 - .L_23)


	//   ....[0]....
.L_23:
        /*0050*/ 	.word	0xffffffff


	//   ....[1]....
        /*0054*/ 	.word	0xffffffff


	//   ....[2]....
        /*0058*/ 	.word	0xffffffff


	//   ....[3]....
        /*005c*/ 	.word	0xffffffff


	//   ....[4]....
        /*0060*/ 	.word	0xffffffff


	//   ....[5]....
        /*0064*/ 	.word	0xffffffff


	//----- nvinfo : EIATTR_COOP_GROUP_INSTR_OFFSETS
	.align		4
.L_24:
        /*0068*/ 	.byte	0x04, 0x28
        /*006a*/ 	.short	(.L_26 - .L_25)


	//   ....[0]....
.L_25:
        /*006c*/ 	.word	0x00000050


	//   ....[1]....
        /*0070*/ 	.word	0x00000080


	//   ....[2]....
        /*0074*/ 	.word	0x00000180


	//   ....[3]....
        /*0078*/ 	.word	0x00000390


	//   ....[4]....
        /*007c*/ 	.word	0x000003d0


	//   ....[5]....
        /*0080*/ 	.word	0x00000410


	//----- nvinfo : EIATTR_REG_RECONFIG
	.align		4
.L_26:
        /*0084*/ 	.byte	0x01, 0x54
	.zero		2


	//----- nvinfo : EIATTR_MBARRIER_INSTR_OFFSETS
	.align		4
        /*0088*/ 	.byte	0x04, 0x39
        /*008a*/ 	.short	(.L_28 - .L_27)


	//   ....[0]....
.L_27:
        /*008c*/ 	.word	0x00000300
        /*0090*/ 	.word	0x000000ff
        /*0094*/ 	.word	0x00000000
        /*0098*/ 	.short	0x0100
        /*009a*/ 	.byte	0x09
	.zero		1


	//   ....[1]....
        /*009c*/ 	.word	0x00000310
        /*00a0*/ 	.word	0x000000ff
        /*00a4*/ 	.word	0x00000020
        /*00a8*/ 	.short	0x0100
        /*00aa*/ 	.byte	0x09
	.zero		1


	//   ....[2]....
        /*00ac*/ 	.word	0x00000320
        /*00b0*/ 	.word	0x000000ff
        /*00b4*/ 	.word	0x00000008
        /*00b8*/ 	.short	0x0100
        /*00ba*/ 	.byte	0x09
	.zero		1


	//   ....[3]....
        /*00bc*/ 	.word	0x00000330
        /*00c0*/ 	.word	0x000000ff
        /*00c4*/ 	.word	0x00000028
        /*00c8*/ 	.short	0x0100
        /*00ca*/ 	.byte	0x09
	.zero		1


	//   ....[4]....
        /*00cc*/ 	.word	0x00000340
        /*00d0*/ 	.word	0x000000ff
        /*00d4*/ 	.word	0x00000010
        /*00d8*/ 	.short	0x0100
        /*00da*/ 	.byte	0x09
	.zero		1


	//   ....[5]....
        /*00dc*/ 	.word	0x00000350
        /*00e0*/ 	.word	0x000000ff
        /*00e4*/ 	.word	0x00000030
        /*00e8*/ 	.short	0x0100
        /*00ea*/ 	.byte	0x09
	.zero		1


	//   ....[6]....
        /*00ec*/ 	.word	0x00000360
        /*00f0*/ 	.word	0x000000ff
        /*00f4*/ 	.word	0x00000018
        /*00f8*/ 	.short	0x0100
        /*00fa*/ 	.byte	0x09
	.zero		1


	//   ....[7]....
        /*00fc*/ 	.word	0x00000370
        /*0100*/ 	.word	0x000000ff
        /*0104*/ 	.word	0x00000038
        /*0108*/ 	.short	0x0100
        /*010a*/ 	.byte	0x09
	.zero		1


	//   ....[8]....
        /*010c*/ 	.word	0x000005f0
        /*0110*/ 	.word	0x000000ff
        /*0114*/ 	.word	0x00000070
        /*0118*/ 	.short	0x0100
        /*011a*/ 	.byte	0x09
	.zero		1


	//   ....[9]....
        /*011c*/ 	.word	0x00000600
        /*0120*/ 	.word	0x000000ff
        /*0124*/ 	.word	0x00000078
        /*0128*/ 	.short	0x0100
        /*012a*/ 	.byte	0x09
	.zero		1


	//   ....[10]....
        /*012c*/ 	.word	0x00000640
        /*0130*/ 	.word	0x000000ff
        /*0134*/ 	.word	0x00000050
        /*0138*/ 	.short	0x0100
        /*013a*/ 	.byte	0x0a
	.zero		1


	//   ....[11]....
        /*013c*/ 	.word	0x00000660
        /*0140*/ 	.word	0x000000ff
        /*0144*/ 	.word	0x00000058
        /*0148*/ 	.short	0x0100
        /*014a*/ 	.byte	0x0a
	.zero		1


	//   ....[12]....
        /*014c*/ 	.word	0x00000670
        /*0150*/ 	.word	0x000000ff
        /*0154*/ 	.word	0x00000060
        /*0158*/ 	.short	0x0100
        /*015a*/ 	.byte	0x0a
	.zero		1


	//   ....[13]....
        /*015c*/ 	.word	0x00000680
        /*0160*/ 	.word	0x000000ff
        /*0164*/ 	.word	0x00000068
        /*0168*/ 	.short	0x0100
        /*016a*/ 	.byte	0x0a
	.zero		1


	//   ....[14]....
        /*016c*/ 	.word	0x000015a0
        /*0170*/ 	.word	0x0000000f
        /*0174*/ 	.word	0xfffffff8
        /*0178*/ 	.short	0x010a
        /*017a*/ 	.byte	0x3f
	.zero		1


	//   ....[15]....
        /*017c*/ 	.word	0x00001880
        /*0180*/ 	.word	0x000000ff
        /*0184*/ 	.word	0x00000000
        /*0188*/ 	.short	0x010a
        /*018a*/ 	.byte	0x04
	.zero		1


	//   ....[16]....
        /*018c*/ 	.word	0x000018c0
        /*0190*/ 	.word	0x000000ff
        /*0194*/ 	.word	0x00000000
        /*0198*/ 	.short	0x010a
        /*019a*/ 	.byte	0x04
	.zero		1


	//   ....[17]....
        /*019c*/ 	.word	0x00001f00
        /*01a0*/ 	.word	0x000000ff
        /*01a4*/ 	.word	0x00000000
        /*01a8*/ 	.short	0x010a
        /*01aa*/ 	.byte	0x08
	.zero		1


	//   ....[18]....
        /*01ac*/ 	.word	0x00001f40
        /*01b0*/ 	.word	0x000000ff
        /*01b4*/ 	.word	0x00000000
        /*01b8*/ 	.short	0x010a
        /*01ba*/ 	.byte	0x08
	.zero		1


	//   ....[19]....
        /*01bc*/ 	.word	0x000023f0
        /*01c0*/ 	.word	0x000000ff
        /*01c4*/ 	.word	0x00000000
        /*01c8*/ 	.short	0x0101
        /*01ca*/ 	.byte	0x06
	.zero		1


	//   ....[20]....
        /*01cc*/ 	.word	0x00002750
        /*01d0*/ 	.word	0x00000055
        /*01d4*/ 	.word	0x00000000
        /*01d8*/ 	.short	0x0101
        /*01da*/ 	.byte	0x1a
	.zero		1


	//   ....[21]....
        /*01dc*/ 	.word	0x00002830
        /*01e0*/ 	.word	0x000000ff
        /*01e4*/ 	.word	0x00000000
        /*01e8*/ 	.short	0x0101
        /*01ea*/ 	.byte	0x04
	.zero		1


	//   ....[22]....
        /*01ec*/ 	.word	0x00002890
        /*01f0*/ 	.word	0x0000000f
        /*01f4*/ 	.word	0x00000008
        /*01f8*/ 	.short	0x010a
        /*01fa*/ 	.byte	0x3f
	.zero		1


	//   ....[23]....
        /*01fc*/ 	.word	0x00005070
        /*0200*/ 	.word	0x00000012
        /*0204*/ 	.word	0x00000000
        /*0208*/ 	.short	0x0101
        /*020a*/ 	.byte	0x1a
	.zero		1


	//   ....[24]....
        /*020c*/ 	.word	0x00005af0
        /*0210*/ 	.word	0x0000000d
        /*0214*/ 	.word	0x00000020
        /*0218*/ 	.short	0x010a
        /*021a*/ 	.byte	0x3f
	.zero		1


	//   ....[25]....
        /*021c*/ 	.word	0x00005e60
        /*0220*/ 	.word	0x00000003
        /*0224*/ 	.word	0x00000078
        /*0228*/ 	.short	0x0101
        /*022a*/ 	.byte	0x3f
	.zero		1


	//   ....[26]....
        /*022c*/ 	.word	0x000065f0
        /*0230*/ 	.word	0x00000005
        /*0234*/ 	.word	0x00000000
        /*0238*/ 	.short	0x010a
        /*023a*/ 	.byte	0x3f
	.zero		1


	//   ....[27]....
        /*023c*/ 	.word	0x00006670
        /*0240*/ 	.word	0x00000007
        /*0244*/ 	.word	0x00000000
        /*0248*/ 	.short	0x010a
        /*024a*/ 	.byte	0x3f
	.zero		1


	//   ....[28]....
        /*024c*/ 	.word	0x00006700
        /*0250*/ 	.word	0x00000006
        /*0254*/ 	.word	0x00000000
        /*0258*/ 	.short	0x010a
        /*025a*/ 	.byte	0x3f
	.zero		1


	//   ....[29]....
        /*025c*/ 	.word	0x00006790
        /*0260*/ 	.word	0x00000003
        /*0264*/ 	.word	0x00000000
        /*0268*/ 	.short	0x010a
        /*026a*/ 	.byte	0x3f
	.zero		1


	//   ....[30]....
        /*026c*/ 	.word	0x000067f0
        /*0270*/ 	.word	0x0000000f
        /*0274*/ 	.word	0xfffffff8
        /*0278*/ 	.short	0x010a
        /*027a*/ 	.byte	0x3f
	.zero		1


	//   ....[31]....
        /*027c*/ 	.word	0x00006850
        /*0280*/ 	.word	0x0000000b
        /*0284*/ 	.word	0x00000000
        /*0288*/ 	.short	0x010a
        /*028a*/ 	.byte	0x3f
	.zero		1


	//   ....[32]....
        /*028c*/ 	.word	0x000068b0
        /*0290*/ 	.word	0x0000000c
        /*0294*/ 	.word	0x00000000
        /*0298*/ 	.short	0x010a
        /*029a*/ 	.byte	0x3f
	.zero		1


	//   ....[33]....
        /*029c*/ 	.word	0x00006900
        /*02a0*/ 	.word	0x0000000f
        /*02a4*/ 	.word	0x00000008
        /*02a8*/ 	.short	0x010a
        /*02aa*/ 	.byte	0x3f
	.zero		1


	//   ....[34]....
        /*02ac*/ 	.word	0x000069d0
        /*02b0*/ 	.word	0x0000000d
        /*02b4*/ 	.word	0x00000020
        /*02b8*/ 	.short	0x010a
        /*02ba*/ 	.byte	0x3f
	.zero		1


	//   ....[35]....
        /*02bc*/ 	.word	0x00006ab0
        /*02c0*/ 	.word	0x00000005
        /*02c4*/ 	.word	0x00000000
        /*02c8*/ 	.short	0x010a
        /*02ca*/ 	.byte	0x3f
	.zero		1


	//   ....[36]....
        /*02cc*/ 	.word	0x00006b00
        /*02d0*/ 	.word	0x00000007
        /*02d4*/ 	.word	0x00000000
        /*02d8*/ 	.short	0x010a
        /*02da*/ 	.byte	0x3f
	.zero		1


	//   ....[37]....
        /*02dc*/ 	.word	0x00006b50
        /*02e0*/ 	.word	0x00000006
        /*02e4*/ 	.word	0x00000000
        /*02e8*/ 	.short	0x010a
        /*02ea*/ 	.byte	0x3f
	.zero		1


	//----- nvinfo : EIATTR_NUM_MBARRIERS
	.align		4
.L_28:
        /*02ec*/ 	.byte	0x03, 0x38
        /*02ee*/ 	.short	0x000e


	//----- nvinfo : EIATTR_EXIT_INSTR_OFFSETS
	.align		4
        /*02f0*/ 	.byte	0x04, 0x1c
        /*02f2*/ 	.short	(.L_30 - .L_29)


	//   ....[0]....
.L_29:
        /*02f4*/ 	.word	0x00001200


	//   ....[1]....
        /*02f8*/ 	.word	0x00001260


	//   ....[2]....
        /*02fc*/ 	.word	0x00005820


	//   ....[3]....
        /*0300*/ 	.word	0x00005850


	//   ....[4]....
        /*0304*/ 	.word	0x000067e0


	//----- nvinfo : EIATTR_MAX_THREADS
	.align		4
.L_30:
        /*0308*/ 	.byte	0x04, 0x05
        /*030a*/ 	.short	(.L_32 - .L_31)
.L_31:
        /*030c*/ 	.word	0x00000180
        /*0310*/ 	.word	0x00000001
        /*0314*/ 	.word	0x00000001


	//----- nvinfo : EIATTR_CRS_STACK_SIZE
	.align		4
.L_32:
        /*0318*/ 	.byte	0x04, 0x1e
        /*031a*/ 	.short	(.L_34 - .L_33)
.L_33:
        /*031c*/ 	.word	0x00000000


	//----- nvinfo : EIATTR_CBANK_PARAM_SIZE
	.align		4
.L_34:
        /*0320*/ 	.byte	0x03, 0x19
        /*0322*/ 	.short	0x0470


	//----- nvinfo : EIATTR_PARAM_CBANK
	.align		4
        /*0324*/ 	.byte	0x04, 0x0a
        /*0326*/ 	.short	(.L_36 - .L_35)
	.align		4
.L_35:
        /*0328*/ 	.word	index@(.nv.constant0._ZN7cutlass13device_kernelINS_4gemm6kernel13GemmUniversalIN4cute5tupleIJiiiiEEENS1_10collective13CollectiveMmaINS1_37MainloopSm90TmaGmmaWarpSpecializedFP8ILi4ENS5_IJNS4_1CILi1EEESB_SB_EEENS1_32KernelTmaWarpSpecializedPingpongEEENS5_IJNSA_ILi64EEESF_NSA_ILi128EEEEEENS_12float_e4m3_tENS5_IJlSB_lEEESI_SJ_NS4_8TiledMMAINS4_8MMA_AtomIJNS4_4SM904GMMA30MMA_64x64x32_F32E4M3E4M3_SS_TNILNSN_7ScaleInE1ELSP_1EEEEEENS4_6LayoutISC_NS5_IJNSA_ILi0EEEST_ST_EEEEENS5_IJNS4_10UnderscoreESW_SW_EEEEENS4_13SM90_TMA_LOADENS4_14ComposedLayoutINS4_7SwizzleILi3ELi4ELi3EEENS4_18smem_ptr_flag_bitsILi8EEENSS_INS5_IJNSA_ILi8EEESG_EEENS5_IJSG_SB_EEEEEEEvNS4_8identityESZ_S19_vS1A_EENS_8epilogue10collective6detail29Sm90TmaWarpSpecializedAdapterINS1D_15DefaultEpilogueISI_SJ_SJ_NS1C_6thread17LinearCombinationISI_Li1EffLNS1H_9ScaleType4KindE0ELNS_15FloatRoundStyleE2ESI_EENS1_15EpilogueDefaultEEEEEvvEEEEvNT_6ParamsE)
        /*032c*/ 	.short	0x0210
        /*032e*/ 	.short	0x0470


	//----- nvinfo : EIATTR_SW_WAR
	.align		4
.L_36:
        /*0330*/ 	.byte	0x04, 0x36
        /*0332*/ 	.short	(.L_38 - .L_37)
.L_37:
        /*0334*/ 	.word	0x00000008
.L_38:


//--------------------- .nv.callgraph             --------------------------
	.section	.nv.callgraph,"",@"SHT_CUDA_CALLGRAPH"
	.align	4
	.sectionentsize	8
	.align		4
        /*0000*/ 	.word	0x00000000
	.align		4
        /*0004*/ 	.word	0xffffffff
	.align		4
        /*0008*/ 	.word	0x00000000
	.align		4
        /*000c*/ 	.word	0xfffffffe
	.align		4
        /*0010*/ 	.word	0x00000000
	.align		4
        /*0014*/ 	.word	0xfffffffd
	.align		4
        /*0018*/ 	.word	0x00000000
	.align		4
        /*001c*/ 	.word	0xfffffffc


//--------------------- .nv.constant4             --------------------------
	.section	.nv.constant4,"a",@progbits
	.align	8
	.align		8
.nv.constant4:
        /*0000*/ 	.dword	_ZN39_INTERNAL_8c4d326c_4_k_cu_5ae62ca0_30444cuda3std3__45__cpo5beginE
	.align		8
        /*0008*/ 	.dword	_ZN39_INTERNAL_8c4d326c_4_k_cu_5ae62ca0_30444cuda3std3__45__cpo3endE
	.align		8
        /*0010*/ 	.dword	_ZN39_INTERNAL_8c4d326c_4_k_cu_5ae62ca0_30444cuda3std3__45__cpo6cbeginE
	.align		8
        /*0018*/ 	.dword	_ZN39_INTERNAL_8c4d326c_4_k_cu_5ae62ca0_30444cuda3std3__45__cpo4cendE
	.align		8
        /*0020*/ 	.dword	_ZN39_INTERNAL_8c4d326c_4_k_cu_5ae62ca0_30444cuda3std3__441_GLOBAL__N__8c4d326c_4_k_cu_5ae62ca0_30446ignoreE
	.align		8
        /*0028*/ 	.dword	_ZN39_INTERNAL_8c4d326c_4_k_cu_5ae62ca0_30444cuda3std3__419piecewise_constructE
	.align		8
        /*0030*/ 	.dword	_ZN39_INTERNAL_8c4d326c_4_k_cu_5ae62ca0_30444cuda3std3__48in_placeE
	.align		8
        /*0038*/ 	.dword	_ZN39_INTERNAL_8c4d326c_4_k_cu_5ae62ca0_30444cuda3std6ranges3__45__cpo4swapE
	.align		8
        /*0040*/ 	.dword	_ZN39_INTERNAL_8c4d326c_4_k_cu_5ae62ca0_30444cuda3std6ranges3__45__cpo9iter_moveE
	.align		8
        /*0048*/ 	.dword	_ZN39_INTERNAL_8c4d326c_4_k_cu_5ae62ca0_30444cute7productE
	.align		8
        /*0050*/ 	.dword	_ZN39_INTERNAL_8c4d326c_4_k_cu_5ae62ca0_30444cute1_E


//--------------------- .text._ZN7cutlass13device_kernelINS_4gemm6kernel13GemmUniversalIN4cute5tupleIJiiiiEEENS1_10collective13CollectiveMmaINS1_37MainloopSm90TmaGmmaWarpSpecializedFP8ILi4ENS5_IJNS4_1CILi1EEESB_SB_EEENS1_32KernelTmaWarpSpecializedPingpongEEENS5_IJNSA_ILi64EEESF_NSA_ILi128EEEEEENS_12float_e4m3_tENS5_IJlSB_lEEESI_SJ_NS4_8TiledMMAINS4_8MMA_AtomIJNS4_4SM904GMMA30MMA_64x64x32_F32E4M3E4M3_SS_TNILNSN_7ScaleInE1ELSP_1EEEEEENS4_6LayoutISC_NS5_IJNSA_ILi0EEEST_ST_EEEEENS5_IJNS4_10UnderscoreESW_SW_EEEEENS4_13SM90_TMA_LOADENS4_14ComposedLayoutINS4_7SwizzleILi3ELi4ELi3EEENS4_18smem_ptr_flag_bitsILi8EEENSS_INS5_IJNSA_ILi8EEESG_EEENS5_IJSG_SB_EEEEEEEvNS4_8identityESZ_S19_vS1A_EENS_8epilogue10collective6detail29Sm90TmaWarpSpecializedAdapterINS1D_15DefaultEpilogueISI_SJ_SJ_NS1C_6thread17LinearCombinationISI_Li1EffLNS1H_9ScaleType4KindE0ELNS_15FloatRoundStyleE2ESI_EENS1_15EpilogueDefaultEEEEEvvEEEEvNT_6ParamsE --------------------------
	.section	.text._ZN7cutlass13device_kernelINS_4gemm6kernel13GemmUniversalIN4cute5tupleIJiiiiEEENS1_10collective13CollectiveMmaINS1_37MainloopSm90TmaGmmaWarpSpecializedFP8ILi4ENS5_IJNS4_1CILi1EEESB_SB_EEENS1_32KernelTmaWarpSpecializedPingpongEEENS5_IJNSA_ILi64EEESF_NSA_ILi128EEEEEENS_12float_e4m3_tENS5_IJlSB_lEEESI_SJ_NS4_8TiledMMAINS4_8MMA_AtomIJNS4_4SM904GMMA30MMA_64x64x32_F32E4M3E4M3_SS_TNILNSN_7ScaleInE1ELSP_1EEEEEENS4_6LayoutISC_NS5_IJNSA_ILi0EEEST_ST_EEEEENS5_IJNS4_10UnderscoreESW_SW_EEEEENS4_13SM90_TMA_LOADENS4_14ComposedLayoutINS4_7SwizzleILi3ELi4ELi3EEENS4_18smem_ptr_flag_bitsILi8EEENSS_INS5_IJNSA_ILi8EEESG_EEENS5_IJSG_SB_EEEEEEEvNS4_8identityESZ_S19_vS1A_EENS_8epilogue10collective6detail29Sm90TmaWarpSpecializedAdapterINS1D_15DefaultEpilogueISI_SJ_SJ_NS1C_6thread17LinearCombinationISI_Li1EffLNS1H_9ScaleType4KindE0ELNS_15FloatRoundStyleE2ESI_EENS1_15EpilogueDefaultEEEEEvvEEEEvNT_6ParamsE,"ax",@progbits
	.align	128
.text._ZN7cutlass13device_kernelINS_4gemm6kernel13GemmUniversalIN4cute5tupleIJiiiiEEENS1_10collective13CollectiveMmaINS1_37MainloopSm90TmaGmmaWarpSpecializedFP8ILi4ENS5_IJNS4_1CILi1EEESB_SB_EEENS1_32KernelTmaWarpSpecializedPingpongEEENS5_IJNSA_ILi64EEESF_NSA_ILi128EEEEEENS_12float_e4m3_tENS5_IJlSB_lEEESI_SJ_NS4_8TiledMMAINS4_8MMA_AtomIJNS4_4SM904GMMA30MMA_64x64x32_F32E4M3E4M3_SS_TNILNSN_7ScaleInE1ELSP_1EEEEEENS4_6LayoutISC_NS5_IJNSA_ILi0EEEST_ST_EEEEENS5_IJNS4_10UnderscoreESW_SW_EEEEENS4_13SM90_TMA_LOADENS4_14ComposedLayoutINS4_7SwizzleILi3ELi4ELi3EEENS4_18smem_ptr_flag_bitsILi8EEENSS_INS5_IJNSA_ILi8EEESG_EEENS5_IJSG_SB_EEEEEEEvNS4_8identityESZ_S19_vS1A_EENS_8epilogue10collective6detail29Sm90TmaWarpSpecializedAdapterINS1D_15DefaultEpilogueISI_SJ_SJ_NS1C_6thread17LinearCombinationISI_Li1EffLNS1H_9ScaleType4KindE0ELNS_15FloatRoundStyleE2ESI_EENS1_15EpilogueDefaultEEEEEvvEEEEvNT_6ParamsE:
        .type           _ZN7cutlass13device_kernelINS_4gemm6kernel13GemmUniversalIN4cute5tupleIJiiiiEEENS1_10collective13CollectiveMmaINS1_37MainloopSm90TmaGmmaWarpSpecializedFP8ILi4ENS5_IJNS4_1CILi1EEESB_SB_EEENS1_32KernelTmaWarpSpecializedPingpongEEENS5_IJNSA_ILi64EEESF_NSA_ILi128EEEEEENS_12float_e4m3_tENS5_IJlSB_lEEESI_SJ_NS4_8TiledMMAINS4_8MMA_AtomIJNS4_4SM904GMMA30MMA_64x64x32_F32E4M3E4M3_SS_TNILNSN_7ScaleInE1ELSP_1EEEEEENS4_6LayoutISC_NS5_IJNSA_ILi0EEEST_ST_EEEEENS5_IJNS4_10UnderscoreESW_SW_EEEEENS4_13SM90_TMA_LOADENS4_14ComposedLayoutINS4_7SwizzleILi3ELi4ELi3EEENS4_18smem_ptr_flag_bitsILi8EEENSS_INS5_IJNSA_ILi8EEESG_EEENS5_IJSG_SB_EEEEEEEvNS4_8identityESZ_S19_vS1A_EENS_8epilogue10collective6detail29Sm90TmaWarpSpecializedAdapterINS1D_15DefaultEpilogueISI_SJ_SJ_NS1C_6thread17LinearCombinationISI_Li1EffLNS1H_9ScaleType4KindE0ELNS_15FloatRoundStyleE2ESI_EENS1_15EpilogueDefaultEEEEEvvEEEEvNT_6ParamsE,@function
        .size           _ZN7cutlass13device_kernelINS_4gemm6kernel13GemmUniversalIN4cute5tupleIJiiiiEEENS1_10collective13CollectiveMmaINS1_37MainloopSm90TmaGmmaWarpSpecializedFP8ILi4ENS5_IJNS4_1CILi1EEESB_SB_EEENS1_32KernelTmaWarpSpecializedPingpongEEENS5_IJNSA_ILi64EEESF_NSA_ILi128EEEEEENS_12float_e4m3_tENS5_IJlSB_lEEESI_SJ_NS4_8TiledMMAINS4_8MMA_AtomIJNS4_4SM904GMMA30MMA_64x64x32_F32E4M3E4M3_SS_TNILNSN_7ScaleInE1ELSP_1EEEEEENS4_6LayoutISC_NS5_IJNSA_ILi0EEEST_ST_EEEEENS5_IJNS4_10UnderscoreESW_SW_EEEEENS4_13SM90_TMA_LOADENS4_14ComposedLayoutINS4_7SwizzleILi3ELi4ELi3EEENS4_18smem_ptr_flag_bitsILi8EEENSS_INS5_IJNSA_ILi8EEESG_EEENS5_IJSG_SB_EEEEEEEvNS4_8identityESZ_S19_vS1A_EENS_8epilogue10collective6detail29Sm90TmaWarpSpecializedAdapterINS1D_15DefaultEpilogueISI_SJ_SJ_NS1C_6thread17LinearCombinationISI_Li1EffLNS1H_9ScaleType4KindE0ELNS_15FloatRoundStyleE2ESI_EENS1_15EpilogueDefaultEEEEEvvEEEEvNT_6ParamsE,(.L_x_139 - _ZN7cutlass13device_kernelINS_4gemm6kernel13GemmUniversalIN4cute5tupleIJiiiiEEENS1_10collective13CollectiveMmaINS1_37MainloopSm90TmaGmmaWarpSpecializedFP8ILi4ENS5_IJNS4_1CILi1EEESB_SB_EEENS1_32KernelTmaWarpSpecializedPingpongEEENS5_IJNSA_ILi64EEESF_NSA_ILi128EEEEEENS_12float_e4m3_tENS5_IJlSB_lEEESI_SJ_NS4_8TiledMMAINS4_8MMA_AtomIJNS4_4SM904GMMA30MMA_64x64x32_F32E4M3E4M3_SS_TNILNSN_7ScaleInE1ELSP_1EEEEEENS4_6LayoutISC_NS5_IJNSA_ILi0EEEST_ST_EEEEENS5_IJNS4_10UnderscoreESW_SW_EEEEENS4_13SM90_TMA_LOADENS4_14ComposedLayoutINS4_7SwizzleILi3ELi4ELi3EEENS4_18smem_ptr_flag_bitsILi8EEENSS_INS5_IJNSA_ILi8EEESG_EEENS5_IJSG_SB_EEEEEEEvNS4_8identityESZ_S19_vS1A_EENS_8epilogue10collective6detail29Sm90TmaWarpSpecializedAdapterINS1D_15DefaultEpilogueISI_SJ_SJ_NS1C_6thread17LinearCombinationISI_Li1EffLNS1H_9ScaleType4KindE0ELNS_15FloatRoundStyleE2ESI_EENS1_15EpilogueDefaultEEEEEvvEEEEvNT_6ParamsE)
        .other          _ZN7cutlass13device_kernelINS_4gemm6kernel13GemmUniversalIN4cute5tupleIJiiiiEEENS1_10collective13CollectiveMmaINS1_37MainloopSm90TmaGmmaWarpSpecializedFP8ILi4ENS5_IJNS4_1CILi1EEESB_SB_EEENS1_32KernelTmaWarpSpecializedPingpongEEENS5_IJNSA_ILi64EEESF_NSA_ILi128EEEEEENS_12float_e4m3_tENS5_IJlSB_lEEESI_SJ_NS4_8TiledMMAINS4_8MMA_AtomIJNS4_4SM904GMMA30MMA_64x64x32_F32E4M3E4M3_SS_TNILNSN_7ScaleInE1ELSP_1EEEEEENS4_6LayoutISC_NS5_IJNSA_ILi0EEEST_ST_EEEEENS5_IJNS4_10UnderscoreESW_SW_EEEEENS4_13SM90_TMA_LOADENS4_14ComposedLayoutINS4_7SwizzleILi3ELi4ELi3EEENS4_18smem_ptr_flag_bitsILi8EEENSS_INS5_IJNSA_ILi8EEESG_EEENS5_IJSG_SB_EEEEEEEvNS4_8identityESZ_S19_vS1A_EENS_8epilogue10collective6detail29Sm90TmaWarpSpecializedAdapterINS1D_15DefaultEpilogueISI_SJ_SJ_NS1C_6thread17LinearCombinationISI_Li1EffLNS1H_9ScaleType4KindE0ELNS_15FloatRoundStyleE2ESI_EENS1_15EpilogueDefaultEEEEEvvEEEEvNT_6ParamsE,@"STO_CUDA_ENTRY STV_DEFAULT"
_ZN7cutlass13device_kernelINS_4gemm6kernel13GemmUniversalIN4cute5tupleIJiiiiEEENS1_10collective13CollectiveMmaINS1_37MainloopSm90TmaGmmaWarpSpecializedFP8ILi4ENS5_IJNS4_1CILi1EEESB_SB_EEENS1_32KernelTmaWarpSpecializedPingpongEEENS5_IJNSA_ILi64EEESF_NSA_ILi128EEEEEENS_12float_e4m3_tENS5_IJlSB_lEEESI_SJ_NS4_8TiledMMAINS4_8MMA_AtomIJNS4_4SM904GMMA30MMA_64x64x32_F32E4M3E4M3_SS_TNILNSN_7ScaleInE1ELSP_1EEEEEENS4_6LayoutISC_NS5_IJNSA_ILi0EEEST_ST_EEEEENS5_IJNS4_10UnderscoreESW_SW_EEEEENS4_13SM90_TMA_LOADENS4_14ComposedLayoutINS4_7SwizzleILi3ELi4ELi3EEENS4_18smem_ptr_flag_bitsILi8EEENSS_INS5_IJNSA_ILi8EEESG_EEENS5_IJSG_SB_EEEEEEEvNS4_8identityESZ_S19_vS1A_EENS_8epilogue10collective6detail29Sm90TmaWarpSpecializedAdapterINS1D_15DefaultEpilogueISI_SJ_SJ_NS1C_6thread17LinearCombinationISI_Li1EffLNS1H_9ScaleType4KindE0ELNS_15FloatRoundStyleE2ESI_EENS1_15EpilogueDefaultEEEEEvvEEEEvNT_6ParamsE:
[----:B------:R-:W-:Y:S01]  /*0000*/  LDC R1, c[0x0][0x28] ;  /* 0x00000a00ff017b82 */ /* 0x000fe20000000800 */
[----:B------:R-:W0:Y:S01]  /*0010*/  S2R R8, SR_TID.X ;  /* 0x0000000000087919 */ /* 0x000e220000002100 */
[----:B------:R-:W-:Y:S01]  /*0020*/  ELECT P0, URZ, PT ;  /* 0x00000000003f782f */ /* 0x000fe20003800000 */
[----:B------:R-:W-:Y:S01]  /*0030*/  BSSY B0, `(.L_x_0) ;  /* 0x0000014000007945 */ /* 0x000fe20003800000 */
[----:B0-----:R-:W-:-:S05]  /*0040*/  SHF.R.U32.HI R0, RZ, 0x5, R8 ;  /* 0x00000005ff007819 */ /* 0x001fca0000011608 */
[----:B------:R-:W0:Y:S02]  /*0050*/  SHFL.IDX PT, R2, R0, RZ, 0x1f ;  /* 0x00001fff00027589 */ /* 0x000e2400000e0000 */
[----:B0-----:R-:W-:Y:S02]  /*0060*/  R2UR UR8, R2 ;  /* 0x00000000020872ca */ /* 0x001fe400000e0000 */
[----:B------:R-:W-:-:S05]  /*0070*/  SHF.R.U32.HI R2, RZ, 0x7, R8 ;  /* 0x00000007ff027819 */ /* 0x000fca0000011608 */
[----:B------:R0:W1:Y:S06]  /*0080*/  SHFL.IDX PT, R3, R2, RZ, 0x1f ;  /* 0x00001fff02037589 */ /* 0x00006c00000e0000 */
[----:B------:R-:W-:Y:S02]  /*0090*/  USHF.R.S32.HI UR4, URZ, 0x1f, UR8 ;  /* 0x0000001f3f047899 */ /* 0x000fe40008011408 */
[----:B------:R-:W-:Y:S02]  /*00a0*/  ISETP.NE.OR P0, PT, RZ, UR8, !P0 ;  /* 0x00000008ff007c0c */ /* 0x000fe4000c705670 */
[----:B------:R-:W-:-:S04]  /*00b0*/  ULEA.HI UR4, UR4, UR8, URZ, 0x2 ;  /* 0x0000000804047291 */ /* 0x000fc8000f8f103f */
[----:B------:R-:W-:-:S04]  /*00c0*/  ULOP3.LUT UR4, UR4, 0xfffffffc, URZ, 0xc0, !UPT ;  /* 0xfffffffc04047892 */ /* 0x000fc8000f8ec03f */
[----:B------:R-:W-:-:S03]  /*00d0*/  UIADD3 UR8, UR8, -UR4, URZ ;  /* 0x8000000408087290 */ /* 0x000fc6000fffe03f */
[----:B0-----:R-:W-:Y:S09]  /*00e0*/  @P0 BRA `(.L_x_1) ;  /* 0x0000000000200947 */ /* 0x001ff20003800000 */
[----:B------:R-:W-:Y:S02]  /*00f0*/  ULDC.64 UR4, c[0x0][0x198] ;  /* 0x0000660000047ab9 */ /* 0x000fe40000000a00 */
[----:B------:R-:W-:Y:S02]  /*0100*/  UIADD3 UR6, UP0, UR4, 0xf0, URZ ;  /* 0x000000f004067890 */ /* 0x000fe4000ff1e03f */
[----:B------:R-:W-:Y:S02]  /*0110*/  UIADD3 UR4, UP1, UR4, 0x1f0, URZ ;  /* 0x000001f004047890 */ /* 0x000fe4000ff3e03f */
[----:B------:R-:W-:Y:S02]  /*0120*/  UIADD3.X UR7, URZ, UR5, URZ, UP0, !UPT ;  /* 0x000000053f077290 */ /* 0x000fe400087fe43f */
[----:B------:R-:W-:-:S07]  /*0130*/  UIADD3.X UR5, URZ, UR5, URZ, UP1, !UPT ;  /* 0x000000053f057290 */ /* 0x000fce0008ffe43f */
[----:B------:R0:W-:Y:S02]  /*0140*/  UTMACCTL.PF [UR6] ;  /* 0x00000000060079b9 */ /* 0x0001e40008040000 */
[----:B------:R0:W-:Y:S02]  /*0150*/  UTMACCTL.PF [UR4] ;  /* 0x00000000040079b9 */ /* 0x0001e40008040000 */
[----:B0-----:R-:W-:Y:S01]  /*0160*/  NOP ;  /* 0x0000000000007918 */ /* 0x001fe20000000000 */
.L_x_1:
[----:B------:R-:W-:Y:S05]  /*0170*/  BSYNC B0 ;  /* 0x0000000000007941 */ /* 0x000fea0003800000 */
.L_x_0:
[----:B------:R-:W0:Y:S01]  /*0180*/  SHFL.IDX PT, R4, R0, RZ, 0x1f ;  /* 0x00001fff00047589 */ /* 0x000e2200000e0000 */
[----:B-1----:R-:W-:Y:S01]  /*0190*/  R2UR UR20, R3 ;  /* 0x00000000031472ca */ /* 0x002fe200000e0000 */
[----:B------:R-:W-:-:S04]  /*01a0*/  UISETP.NE.AND UP0, UPT, UR8, 0x3, UPT ;  /* 0x000000030800788c */ /* 0x000fc8000bf05270 */
[----:B------:R-:W-:-:S08]  /*01b0*/  UISETP.EQ.OR UP0, UPT, UR8, URZ, !UP0 ;  /* 0x0000003f0800728c */ /* 0x000fd0000c702670 */
[----:B------:R-:W-:Y:S02]  /*01c0*/  UIADD3 UR24, UR20, -0x1, URZ ;  /* 0xffffffff14187890 */ /* 0x000fe4000fffe03f */
[----:B------:R-:W-:Y:S02]  /*01d0*/  UISETP.EQ.AND UP0, UPT, UR20, URZ, UP0 ;  /* 0x0000003f1400728c */ /* 0x000fe40008702270 */
[----:B------:R-:W-:Y:S02]  /*01e0*/  UISETP.GE.U32.AND UP1, UPT, UR24, 0x2, UPT ;  /* 0x000000021800788c */ /* 0x000fe4000bf26070 */
[----:B------:R-:W-:Y:S01]  /*01f0*/  USEL UR13, URZ, 0x1, !UP0 ;  /* 0x000000013f0d7887 */ /* 0x000fe2000c000000 */
[----:B0-----:R-:W-:-:S03]  /*0200*/  ISETP.NE.AND P0, PT, R4, RZ, PT ;  /* 0x000000ff0400720c */ /* 0x001fc60003f05270 */
[----:B------:R-:W-:-:S10]  /*0210*/  USEL UR13, UR13, 0x2, UP1 ;  /* 0x000000020d0d7887 */ /* 0x000fd40008800000 */
[----:B------:R-:W-:Y:S05]  /*0220*/  @P0 BRA `(.L_x_2) ;  /* 0x0000000000580947 */ /* 0x000fea0003800000 */
[----:B------:R-:W0:Y:S01]  /*0230*/  S2UR UR9, SR_CgaCtaId ;  /* 0x00000000000979c3 */ /* 0x000e220000008800 */
[----:B------:R-:W-:Y:S01]  /*0240*/  UMOV UR4, 0x400 ;  /* 0x0000040000047882 */ /* 0x000fe20000000000 */
[----:B------:R-:W-:Y:S01]  /*0250*/  UMOV UR5, 0x1 ;  /* 0x0000000100057882 */ /* 0x000fe20000000000 */
[----:B------:R-:W-:Y:S01]  /*0260*/  UMOV UR6, 0x80 ;  /* 0x0000008000067882 */ /* 0x000fe20000000000 */
[----:B------:R-:W-:Y:S01]  /*0270*/  ELECT P0, URZ, PT ;  /* 0x00000000003f782f */ /* 0x000fe20003800000 */
[----:B------:R-:W-:-:S04]  /*0280*/  UIADD3 UR6, -UR6, 0x100000, URZ ;  /* 0x0010000006067890 */ /* 0x000fc8000fffe13f */
[----:B------:R-:W-:Y:S02]  /*0290*/  USHF.L.U32 UR7, UR6, 0xb, URZ ;  /* 0x0000000b06077899 */ /* 0x000fe4000800063f */
[----:B------:R-:W-:Y:S02]  /*02a0*/  USHF.L.U32 UR6, UR6, 0x1, URZ ;  /* 0x0000000106067899 */ /* 0x000fe4000800063f */
[----:B0-----:R-:W-:Y:S02]  /*02b0*/  ULEA UR9, UR9, UR4, 0x18 ;  /* 0x0000000409097291 */ /* 0x001fe4000f8ec03f */
[----:B------:R-:W-:-:S04]  /*02c0*/  UIADD3 UR4, -UR5, 0x100000, URZ ;  /* 0x0010000005047890 */ /* 0x000fc8000fffe13f */
[----:B------:R-:W-:Y:S02]  /*02d0*/  USHF.L.U32 UR5, UR4, 0xb, URZ ;  /* 0x0000000b04057899 */ /* 0x000fe4000800063f */
[----:B------:R-:W-:Y:S01]  /*02e0*/  USHF.L.U32 UR4, UR4, 0x1, URZ ;  /* 0x0000000104047899 */ /* 0x000fe2000800063f */
[----:B------:R-:W0:Y:S11]  /*02f0*/  FENCE.VIEW.ASYNC.S ;  /* 0x00000000000073c6 */ /* 0x000e360000000000 */
[----:B0-----:R0:W1:Y:S01]  /*0300*/  SYNCS.EXCH.64 URZ, [UR9], UR4 ;  /* 0x00000004093f75b2 */ /* 0x0010620008000100 */
[----:B------:R0:W2:Y:S01]  /*0310*/  SYNCS.EXCH.64 URZ, [UR9+0x20], UR6 ;  /* 0x00002006093f75b2 */ /* 0x0000a20008000100 */
[----:B------:R0:W3:Y:S01]  /*0320*/  SYNCS.EXCH.64 URZ, [UR9+0x8], UR4 ;  /* 0x00000804093f75b2 */ /* 0x0000e20008000100 */
[----:B------:R0:W4:Y:S01]  /*0330*/  SYNCS.EXCH.64 URZ, [UR9+0x28], UR6 ;  /* 0x00002806093f75b2 */ /* 0x0001220008000100 */
[----:B------:R0:W0:Y:S01]  /*0340*/  SYNCS.EXCH.64 URZ, [UR9+0x10], UR4 ;  /* 0x00001004093f75b2 */ /* 0x0000220008000100 */
[----:B------:R0:W0:Y:S01]  /*0350*/  SYNCS.EXCH.64 URZ, [UR9+0x30], UR6 ;  /* 0x00003006093f75b2 */ /* 0x0000220008000100 */
[----:B------:R0:W0:Y:S01]  /*0360*/  SYNCS.EXCH.64 URZ, [UR9+0x18], UR4 ;  /* 0x00001804093f75b2 */ /* 0x0000220008000100 */
[----:B------:R0:W0:Y:S01]  /*0370*/  SYNCS.EXCH.64 URZ, [UR9+0x38], UR6 ;  /* 0x00003806093f75b2 */ /* 0x0000220008000100 */
[----:B------:R-:W-:Y:S01]  /*0380*/  NOP ;  /* 0x0000000000007918 */ /* 0x000fe20000000000 */
.L_x_2:
[----:B------:R-:W5:Y:S01]  /*0390*/  SHFL.IDX PT, R4, R0, RZ, 0x1f ;  /* 0x00001fff00047589 */ /* 0x000f6200000e0000 */
[----:B------:R-:W-:Y:S01]  /*03a0*/  ELECT P0, URZ, PT ;  /* 0x00000000003f782f */ /* 0x000fe20003800000 */
[----:B------:R-:W-:Y:S01]  /*03b0*/  NOP ;  /* 0x0000000000007918 */ /* 0x000fe20000000000 */
[----:B------:R-:W-:Y:S01]  /*03c0*/  ELECT P1, URZ, PT ;  /* 0x00000000003f782f */ /* 0x000fe20003820000 */
[----:B------:R-:W1:Y:S01]  /*03d0*/  SHFL.IDX PT, R3, R0, RZ, 0x1f ;  /* 0x00001fff00037589 */ /* 0x000e6200000e0000 */
[----:B0-----:R-:W-:Y:S01]  /*03e0*/  UMOV UR4, 0x20 ;  /* 0x0000002000047882 */ /* 0x001fe20000000000 */
[----:B------:R-:W-:Y:S01]  /*03f0*/  UMOV UR12, 0x80 ;  /* 0x00000080000c7882 */ /* 0x000fe20000000000 */
[----:B------:R-:W-:Y:S01]  /*0400*/  NOP ;  /* 0x0000000000007918 */ /* 0x000fe20000000000 */
[----:B------:R0:W0:Y:S01]  /*0410*/  SHFL.IDX PT, R15, R2, RZ, 0x1f ;  /* 0x00001fff020f7589 */ /* 0x00002200000e0000 */
[----:B------:R-:W-:Y:S01]  /*0420*/  ULDC.64 UR18, c[0x0][0x208] ;  /* 0x0000820000127ab9 */ /* 0x000fe20000000a00 */
[----:B-----5:R-:W-:-:S02]  /*0430*/  ISETP.NE.OR P0, PT, R4, RZ, !P0 ;  /* 0x000000ff0400720c */ /* 0x020fc40004705670 */
[----:B-1----:R-:W-:Y:S02]  /*0440*/  ISETP.NE.OR P1, PT, R3, RZ, !P1 ;  /* 0x000000ff0300720c */ /* 0x002fe40004f25670 */
[----:B------:R-:W-:-:S04]  /*0450*/  SHF.R.S32.HI R3, RZ, 0x1f, R8 ;  /* 0x0000001fff037819 */ /* 0x000fc80000011408 */
[----:B------:R-:W-:-:S05]  /*0460*/  LEA.HI R3, R3, R8, RZ, 0x7 ;  /* 0x0000000803037211 */ /* 0x000fca00078f38ff */
[----:B------:R-:W-:Y:S01]  /*0470*/  VOTEU.ALL UP0, P0 ;  /* 0x00000000003f7886 */ /* 0x000fe20000000000 */
[----:B------:R-:W-:Y:S01]  /*0480*/  LOP3.LUT R3, R3, 0xffffff80, RZ, 0xc0, !PT ;  /* 0xffffff8003037812 */ /* 0x000fe200078ec0ff */
[----:B------:R-:W-:-:S03]  /*0490*/  VOTEU.ALL UP1, P1 ;  /* 0x00000000003f7886 */ /* 0x000fc60000820000 */
[----:B------:R-:W1:Y:S01]  /*04a0*/  @!UP0 S2UR UR7, SR_CgaCtaId ;  /* 0x00000000000789c3 */ /* 0x000e620000008800 */
[----:B------:R-:W-:Y:S01]  /*04b0*/  @!UP0 UMOV UR6, 0x400 ;  /* 0x0000040000068882 */ /* 0x000fe20000000000 */
[----:B------:R-:W-:-:S04]  /*04c0*/  @!UP0 UIADD3 UR4, -UR4, 0x100000, URZ ;  /* 0x0010000004048890 */ /* 0x000fc8000fffe13f */
[----:B------:R-:W-:Y:S02]  /*04d0*/  @!UP0 USHF.L.U32 UR5, UR4, 0xb, URZ ;  /* 0x0000000b04058899 */ /* 0x000fe4000800063f */
[----:B------:R-:W-:Y:S01]  /*04e0*/  @!UP0 USHF.L.U32 UR4, UR4, 0x1, URZ ;  /* 0x0000000104048899 */ /* 0x000fe2000800063f */
[----:B------:R-:W-:Y:S01]  /*04f0*/  IMAD.IADD R14, R8, 0x1, -R3 ;  /* 0x00000001080e7824 */ /* 0x000fe200078e0a03 */
[----:B------:R-:W-:Y:S01]  /*0500*/  @!UP1 UMOV UR10, 0x400 ;  /* 0x00000400000a9882 */ /* 0x000fe20000000000 */
[----:B------:R-:W-:Y:S01]  /*0510*/  VOTEU.ALL UP2, P1 ;  /* 0x00000000003f7886 */ /* 0x000fe20000840000 */
[----:B------:R-:W-:Y:S01]  /*0520*/  VOTEU.ALL UP3, P1 ;  /* 0x00000000003f7886 */ /* 0x000fe20000860000 */
[----:B------:R-:W-:Y:S01]  /*0530*/  VOTEU.ALL UP4, P1 ;  /* 0x00000000003f7886 */ /* 0x000fe20000880000 */
[----:B------:R-:W5:Y:S01]  /*0540*/  @!UP1 S2UR UR11, SR_CgaCtaId ;  /* 0x00000000000b99c3 */ /* 0x000f620000008800 */
[----:B------:R-:W-:Y:S01]  /*0550*/  VOTEU.ALL UP5, P1 ;  /* 0x00000000003f7886 */ /* 0x000fe200008a0000 */
[----:B------:R-:W-:Y:S01]  /*0560*/  ISETP.NE.AND P1, PT, RZ, UR20, PT ;  /* 0x00000014ff007c0c */ /* 0x000fe2000bf25270 */
[----:B-1----:R-:W-:-:S02]  /*0570*/  @!UP0 ULEA UR9, UR7, UR6, 0x18 ;  /* 0x0000000607098291 */ /* 0x002fc4000f8ec03f */
[----:B------:R-:W-:-:S04]  /*0580*/  @!UP1 UIADD3 UR6, -UR12, 0x100000, URZ ;  /* 0x001000000c069890 */ /* 0x000fc8000fffe13f */
[----:B------:R-:W-:Y:S02]  /*0590*/  @!UP1 USHF.L.U32 UR7, UR6, 0xb, URZ ;  /* 0x0000000b06079899 */ /* 0x000fe4000800063f */
[----:B------:R-:W-:Y:S01]  /*05a0*/  @!UP1 USHF.L.U32 UR6, UR6, 0x1, URZ ;  /* 0x0000000106069899 */ /* 0x000fe2000800063f */
[----:B------:R-:W-:Y:S01]  /*05b0*/  VOTEU.ALL UP0, P0 ;  /* 0x00000000003f7886 */ /* 0x000fe20000000000 */
[----:B-----5:R-:W-:Y:S01]  /*05c0*/  @!UP1 ULEA UR10, UR11, UR10, 0x18 ;  /* 0x0000000a0b0a9291 */ /* 0x020fe2000f8ec03f */
[----:B------:R-:W-:Y:S01]  /*05d0*/  VOTEU.ALL UP1, P0 ;  /* 0x00000000003f7886 */ /* 0x000fe20000020000 */
[----:B------:R-:W1:Y:S02]  /*05e0*/  FENCE.VIEW.ASYNC.S ;  /* 0x00000000000073c6 */ /* 0x000e640000000000 */
[----:B-1----:R-:W2:Y:S02]  /*05f0*/  @!UP0 SYNCS.EXCH.64 URZ, [UR9+0x70], UR4 ;  /* 0x00007004093f85b2 */ /* 0x002ea40008000100 */
[----:B------:R1:W2:Y:S01]  /*0600*/  @!UP1 SYNCS.EXCH.64 URZ, [UR9+0x78], UR4 ;  /* 0x00007804093f95b2 */ /* 0x0002a20008000100 */
[----:B------:R-:W-:Y:S01]  /*0610*/  NOP ;  /* 0x0000000000007918 */ /* 0x000fe20000000000 */
[----:B-1----:R-:W-:-:S02]  /*0620*/  ULDC.64 UR4, c[0x0][0x598] ;  /* 0x0001660000047ab9 */ /* 0x002fc40000000a00 */
[----:B------:R-:W-:Y:S02]  /*0630*/  ISETP.NE.U32.AND P0, PT, RZ, UR4, PT ;  /* 0x00000004ff007c0c */ /* 0x000fe4000bf05070 */
[----:B------:R1:W2:Y:S02]  /*0640*/  @!UP2 SYNCS.EXCH.64 URZ, [UR10+0x50], UR6 ;  /* 0x000050060a3fa5b2 */ /* 0x0002a40008000100 */
[----:B------:R-:W-:Y:S01]  /*0650*/  ISETP.NE.AND.EX P0, PT, RZ, UR5, PT, P0 ;  /* 0x00000005ff007c0c */ /* 0x000fe2000bf05300 */
[----:B------:R1:W2:Y:S01]  /*0660*/  @!UP3 SYNCS.EXCH.64 URZ, [UR10+0x58], UR6 ;  /* 0x000058060a3fb5b2 */ /* 0x0002a20008000100 */
[----:B------:R1:W2:Y:S01]  /*0670*/  @!UP4 SYNCS.EXCH.64 URZ, [UR10+0x60], UR6 ;  /* 0x000060060a3fc5b2 */ /* 0x0002a20008000100 */
[----:B------:R1:W2:Y:S01]  /*0680*/  @!UP5 SYNCS.EXCH.64 URZ, [UR10+0x68], UR6 ;  /* 0x000068060a3fd5b2 */ /* 0x0002a20008000100 */
[----:B------:R-:W-:Y:S01]  /*0690*/  NOP ;  /* 0x0000000000007918 */ /* 0x000fe20000000000 */
[----:B--234-:R-:W-:Y:S08]  /*06a0*/  BAR.SYNC.DEFER_BLOCKING 0x0 ;  /* 0x0000000000007b1d */ /* 0x01cff00000010000 */
[----:B01----:R-:W-:Y:S05]  /*06b0*/  @!P0 BRA `(.L_x_3) ;  /* 0x00000000001c8947 */ /* 0x003fea0003800000 */
[----:B------:R-:W0:Y:S02]  /*06c0*/  LDC.64 R2, c[0x0][0x598] ;  /* 0x00016600ff027b82 */ /* 0x000e240000000a00 */
[----:B0-----:R-:W2:Y:S02]  /*06d0*/  LDG.E.64 R2, desc[UR18][R2.64] ;  /* 0x0000001202027981 */ /* 0x001ea4000c1e1b00 */
[----:B--2---:R-:W-:-:S04]  /*06e0*/  ISETP.NE.U32.AND P0, PT, R2, RZ, PT ;  /* 0x000000ff0200720c */ /* 0x004fc80003f05070 */
[----:B------:R-:W-:-:S13]  /*06f0*/  ISETP.NE.AND.EX P0, PT, R3, RZ, PT, P0 ;  /* 0x000000ff0300720c */ /* 0x000fda0003f05300 */
[----:B------:R-:W-:Y:S05]  /*0700*/  @!P0 BRA `(.L_x_3) ;  /* 0x0000000000088947 */ /* 0x000fea0003800000 */
[----:B------:R2:W5:Y:S01]  /*0710*/  LD.E R6, desc[UR18][R2.64] ;  /* 0x0000001202067980 */ /* 0x000562000c101900 */
[----:B------:R-:W-:Y:S05]  /*0720*/  BRA `(.L_x_4) ;  /* 0x0000000000207947 */ /* 0x000fea0003800000 */
.L_x_3:
[----:B------:R-:W-:Y:S02]  /*0730*/  ULDC.64 UR4, c[0x0][0x588] ;  /* 0x0001620000047ab9 */ /* 0x000fe40000000a00 */
[----:B------:R-:W-:-:S04]  /*0740*/  ISETP.NE.U32.AND P0, PT, RZ, UR4, PT ;  /* 0x00000004ff007c0c */ /* 0x000fc8000bf05070 */
[----:B------:R-:W-:-:S13]  /*0750*/  ISETP.NE.AND.EX P0, PT, RZ, UR5, PT, P0 ;  /* 0x00000005ff007c0c */ /* 0x000fda000bf05300 */
[----:B------:R-:W-:Y:S05]  /*0760*/  @!P0 BRA `(.L_x_5) ;  /* 0x00000000000c8947 */ /* 0x000fea0003800000 */
[----:B------:R-:W0:Y:S02]  /*0770*/  LDC.64 R6, c[0x0][0x588] ;  /* 0x00016200ff067b82 */ /* 0x000e240000000a00 */
[----:B0-----:R1:W5:Y:S01]  /*0780*/  LDG.E R6, desc[UR18][R6.64] ;  /* 0x0000001206067981 */ /* 0x001362000c1e1900 */
[----:B------:R-:W-:Y:S05]  /*0790*/  BRA `(.L_x_4) ;  /* 0x0000000000047947 */ /* 0x000fea0003800000 */
.L_x_5:
[----:B------:R-:W0:Y:S02]  /*07a0*/  LDC R6, c[0x0][0x580] ;  /* 0x00016000ff067b82 */ /* 0x000e240000000800 */
.L_x_4:
[----:B------:R-:W-:Y:S02]  /*07b0*/  ULDC.64 UR4, c[0x0][0x5a0] ;  /* 0x0001680000047ab9 */ /* 0x000fe40000000a00 */
[----:B------:R-:W-:-:S04]  /*07c0*/  ISETP.NE.U32.AND P0, PT, RZ, UR4, PT ;  /* 0x00000004ff007c0c */ /* 0x000fc8000bf05070 */
[----:B------:R-:W-:-:S13]  /*07d0*/  ISETP.NE.AND.EX P0, PT, RZ, UR5, PT, P0 ;  /* 0x00000005ff007c0c */ /* 0x000fda000bf05300 */
[----:B------:R-:W-:Y:S05]  /*07e0*/  @!P0 BRA `(.L_x_6) ;  /* 0x00000000001c8947 */ /* 0x000fea0003800000 */
[----:B--2---:R-:W2:Y:S02]  /*07f0*/  LDC.64 R2, c[0x0][0x5a0] ;  /* 0x00016800ff027b82 */ /* 0x004ea40000000a00 */
[----:B--2---:R-:W2:Y:S02]  /*0800*/  LDG.E.64 R2, desc[UR18][R2.64] ;  /* 0x0000001202027981 */ /* 0x004ea4000c1e1b00 */
[----:B--2---:R-:W-:-:S04]  /*0810*/  ISETP.NE.U32.AND P0, PT, R2, RZ, PT ;  /* 0x000000ff0200720c */ /* 0x004fc80003f05070 */
[----:B------:R-:W-:-:S13]  /*0820*/  ISETP.NE.AND.EX P0, PT, R3, RZ, PT, P0 ;  /* 0x000000ff0300720c */ /* 0x000fda0003f05300 */
[----:B------:R-:W-:Y:S05]  /*0830*/  @!P0 BRA `(.L_x_6) ;  /* 0x0000000000088947 */ /* 0x000fea0003800000 */
[----:B-1----:R4:W5:Y:S01]  /*0840*/  LD.E R7, desc[UR18][R2.64] ;  /* 0x0000001202077980 */ /* 0x002962000c101900 */
[----:B------:R-:W-:Y:S05]  /*0850*/  BRA `(.L_x_7) ;  /* 0x0000000000207947 */ /* 0x000fea0003800000 */
.L_x_6:
[----:B------:R-:W-:Y:S02]  /*0860*/  ULDC.64 UR4, c[0x0][0x590] ;  /* 0x0001640000047ab9 */ /* 0x000fe40000000a00 */
[----:B------:R-:W-:-:S04]  /*0870*/  ISETP.NE.U32.AND P0, PT, RZ, UR4, PT ;  /* 0x00000004ff007c0c */ /* 0x000fc8000bf05070 */
[----:B------:R-:W-:-:S13]  /*0880*/  ISETP.NE.AND.EX P0, PT, RZ, UR5, PT, P0 ;  /* 0x00000005ff007c0c */ /* 0x000fda000bf05300 */
[----:B------:R-:W-:Y:S05]  /*0890*/  @!P0 BRA `(.L_x_8) ;  /* 0x00000000000c8947 */ /* 0x000fea0003800000 */
[----:B--2---:R-:W1:Y:S02]  /*08a0*/  LDC.64 R2, c[0x0][0x590] ;  /* 0x00016400ff027b82 */ /* 0x004e640000000a00 */
[----:B-1----:R3:W5:Y:S01]  /*08b0*/  LDG.E R7, desc[UR18][R2.64] ;  /* 0x0000001202077981 */ /* 0x002762000c1e1900 */
[----:B------:R-:W-:Y:S05]  /*08c0*/  BRA `(.L_x_7) ;  /* 0x0000000000047947 */ /* 0x000fea0003800000 */
.L_x_8:
[----:B-1----:R-:W1:Y:S02]  /*08d0*/  LDC R7, c[0x0][0x584] ;  /* 0x00016100ff077b82 */ /* 0x002e640000000800 */
.L_x_7:
[----:B------:R-:W0:Y:S01]  /*08e0*/  S2UR UR11, SR_CTAID.Y ;  /* 0x00000000000b79c3 */ /* 0x000e220000002600 */
[----:B------:R-:W-:Y:S01]  /*08f0*/  ULDC UR5, c[0x0][0x65c] ;  /* 0x0001970000057ab9 */ /* 0x000fe20000000800 */
[----:B------:R-:W-:Y:S01]  /*0900*/  UISETP.NE.AND UP0, UPT, UR20, 0x2, UPT ;  /* 0x000000021400788c */ /* 0x000fe2000bf05270 */
[----:B------:R-:W-:Y:S01]  /*0910*/  PRMT R9, RZ, 0x7610, R9 ;  /* 0x00007610ff097816 */ /* 0x000fe20000000009 */
[----:B------:R-:W-:Y:S01]  /*0920*/  UISETP.NE.AND UP2, UPT, UR5, 0x1, UPT ;  /* 0x000000010500788c */ /* 0x000fe2000bf45270 */
[----:B------:R-:W-:-:S03]  /*0930*/  IMAD.MOV.U32 R4, RZ, RZ, -0x1 ;  /* 0xffffffffff047424 */ /* 0x000fc600078e00ff */
[----:B------:R-:W0:Y:S07]  /*0940*/  S2UR UR4, SR_CTAID.X ;  /* 0x00000000000479c3 */ /* 0x000e2e0000002500 */
[----:B------:R-:W-:Y:S01]  /*0950*/  @UP2 ULDC UR14, c[0x0][0x10] ;  /* 0x00000400000e2ab9 */ /* 0x000fe20000000800 */
[----:B------:R-:W-:Y:S01]  /*0960*/  @UP2 UMOV UR7, URZ ;  /* 0x0000003f00072c82 */ /* 0x000fe20008000000 */
[----:B------:R-:W-:Y:S01]  /*0970*/  @UP2 UMOV UR5, URZ ;  /* 0x0000003f00052c82 */ /* 0x000fe20008000000 */
[----:B------:R-:W-:Y:S01]  /*0980*/  @!UP2 ULDC UR10, c[0x0][0xc] ;  /* 0x00000300000aaab9 */ /* 0x000fe20000000800 */
[----:B--234-:R-:W2:Y:S01]  /*0990*/  LDC.64 R2, c[0x0][0x650] ;  /* 0x00019400ff027b82 */ /* 0x01cea20000000a00 */
[----:B0-----:R-:W-:-:S02]  /*09a0*/  @UP2 UMOV UR9, UR11 ;  /* 0x0000000b00092c82 */ /* 0x001fc40008000000 */
[----:B------:R-:W-:Y:S01]  /*09b0*/  @UP2 UMOV UR6, UR9 ;  /* 0x0000000900062c82 */ /* 0x000fe20008000000 */
[----:B------:R-:W-:Y:S01]  /*09c0*/  @!UP2 UMOV UR9, UR11 ;  /* 0x0000000b0009ac82 */ /* 0x000fe20008000000 */
[----:B------:R-:W-:-:S03]  /*09d0*/  @UP2 UIMAD.WIDE.U32 UR14, UR4, UR14, UR6 ;  /* 0x0000000e040e22a5 */ /* 0x000fc6000f8e0006 */
[----:B------:R-:W-:Y:S01]  /*09e0*/  ULDC UR6, c[0x0][0xc] ;  /* 0x0000030000067ab9 */ /* 0x000fe20000000800 */
[----:B------:R-:W-:Y:S01]  /*09f0*/  @UP2 UIADD3 UR15, UR15, UR5, URZ ;  /* 0x000000050f0f2290 */ /* 0x000fe2000fffe03f */
[----:B------:R-:W-:Y:S02]  /*0a00*/  ULDC UR7, c[0x0][0x10] ;  /* 0x0000040000077ab9 */ /* 0x000fe40000000800 */
[----:B------:R-:W-:Y:S01]  /*0a10*/  UMOV UR5, URZ ;  /* 0x0000003f00057c82 */ /* 0x000fe20008000000 */
[----:B------:R-:W-:Y:S02]  /*0a20*/  UIMAD.WIDE.U32 UR6, UR6, UR7, URZ ;  /* 0x00000007060672a5 */ /* 0x000fe4000f8e003f */
[----:B------:R-:W-:Y:S01]  /*0a30*/  @!UP2 UIMAD.WIDE.U32 UR10, UR10, UR9, UR4 ;  /* 0x000000090a0aa2a5 */ /* 0x000fe2000f8e0004 */
[----:B------:R-:W-:Y:S02]  /*0a40*/  ULDC UR12, c[0x0][0x14] ;  /* 0x00000500000c7ab9 */ /* 0x000fe40000000800 */
[----:B------:R-:W-:-:S02]  /*0a50*/  UIMAD.WIDE.U32 UR16, UR6, UR12, URZ ;  /* 0x0000000c061072a5 */ /* 0x000fc4000f8e003f */
[----:B------:R-:W-:Y:S02]  /*0a60*/  UIMAD UR7, UR7, UR12, URZ ;  /* 0x0000000c070772a4 */ /* 0x000fe4000f8e023f */
[----:B------:R-:W-:Y:S01]  /*0a70*/  @!UP2 UMOV UR14, UR10 ;  /* 0x0000000a000eac82 */ /* 0x000fe20008000000 */
[----:B------:R-:W-:Y:S01]  /*0a80*/  @!UP2 UMOV UR15, UR11 ;  /* 0x0000000b000fac82 */ /* 0x000fe20008000000 */
[----:B------:R-:W-:Y:S02]  /*0a90*/  UIADD3 UR7, UR17, UR7, URZ ;  /* 0x0000000711077290 */ /* 0x000fe4000fffe03f */
[----:B------:R-:W-:-:S04]  /*0aa0*/  UIADD3 UR6, UP1, UR14, UR16, URZ ;  /* 0x000000100e067290 */ /* 0x000fc8000ff3e03f */
[----:B------:R-:W-:Y:S02]  /*0ab0*/  UIADD3.X UR10, UR15, UR7, URZ, UP1, !UPT ;  /* 0x000000070f0a7290 */ /* 0x000fe40008ffe43f */
[----:B------:R-:W-:Y:S02]  /*0ac0*/  USEL UR6, UR6, UR14, !UP0 ;  /* 0x0000000e06067287 */ /* 0x000fe4000c000000 */
[----:B------:R-:W-:-:S04]  /*0ad0*/  USEL UR10, UR10, UR15, !UP0 ;  /* 0x0000000f0a0a7287 */ /* 0x000fc8000c000000 */
[----:B--2---:R-:W-:Y:S01]  /*0ae0*/  ISETP.LE.U32.AND P0, PT, R2, UR6, PT ;  /* 0x0000000602007c0c */ /* 0x004fe2000bf03070 */
[----:B------:R-:W-:Y:S02]  /*0af0*/  IMAD.MOV.U32 R2, RZ, RZ, -0x1 ;  /* 0xffffffffff027424 */ /* 0x000fe400078e00ff */
[----:B------:R-:W-:Y:S02]  /*0b00*/  IMAD.U32 R0, RZ, RZ, UR10 ;  /* 0x0000000aff007e24 */ /* 0x000fe4000f8e00ff */
[----:B------:R-:W-:-:S03]  /*0b10*/  IMAD.U32 R5, RZ, RZ, UR10 ;  /* 0x0000000aff057e24 */ /* 0x000fc6000f8e00ff */
[----:B------:R-:W-:Y:S01]  /*0b20*/  ISETP.GE.U32.AND.EX P0, PT, R0, R3, PT, P0 ;  /* 0x000000030000720c */ /* 0x000fe20003f06100 */
[----:B------:R-:W-:Y:S02]  /*0b30*/  IMAD.U32 R0, RZ, RZ, UR6 ;  /* 0x00000006ff007e24 */ /* 0x000fe4000f8e00ff */
[----:B------:R-:W-:-:S10]  /*0b40*/  IMAD.MOV.U32 R3, RZ, RZ, -0x1 ;  /* 0xffffffffff037424 */ /* 0x000fd400078e00ff */
[----:B------:R-:W-:Y:S05]  /*0b50*/  @P0 BRA `(.L_x_9) ;  /* 0x0000000400880947 */ /* 0x000fea0003800000 */
[----:B------:R-:W-:Y:S01]  /*0b60*/  I2FP.F32.U32 R2, UR4 ;  /* 0x0000000400027c45 */ /* 0x000fe20008201000 */
[----:B------:R-:W-:Y:S01]  /*0b70*/  ULDC.64 UR22, c[0x0][0x628] ;  /* 0x00018a0000167ab9 */ /* 0x000fe20000000a00 */
[----:B------:R-:W-:Y:S01]  /*0b80*/  ULDC UR6, c[0x0][0x150] ;  /* 0x0000540000067ab9 */ /* 0x000fe20000000800 */
[----:B------:R-:W-:Y:S01]  /*0b90*/  ISETP.NE.U32.AND P0, PT, RZ, UR22, PT ;  /* 0x00000016ff007c0c */ /* 0x000fe2000bf05070 */
[----:B------:R-:W-:Y:S01]  /*0ba0*/  ULDC UR25, c[0x0][0x630] ;  /* 0x00018c0000197ab9 */ /* 0x000fe20000000800 */
[----:B------:R-:W-:Y:S01]  /*0bb0*/  FMUL R2, R2, UR6 ;  /* 0x0000000602027c20 */ /* 0x000fe20008400000 */
[----:B------:R-:W-:Y:S01]  /*0bc0*/  R2UR UR26, R0 ;  /* 0x00000000001a72ca */ /* 0x000fe200000e0000 */
[----:B------:R-:W-:Y:S01]  /*0bd0*/  ULDC UR28, c[0x0][0x154] ;  /* 0x00005500001c7ab9 */ /* 0x000fe20000000800 */
[----:B------:R-:W-:Y:S01]  /*0be0*/  ISETP.NE.AND.EX P0, PT, RZ, UR23, PT, P0 ;  /* 0x00000017ff007c0c */ /* 0x000fe2000bf05300 */
[----:B------:R0:W2:Y:S01]  /*0bf0*/  F2I.U32.TRUNC.NTZ R3, R2 ;  /* 0x0000000200037305 */ /* 0x0000a2000020f000 */
[----:B------:R-:W-:-:S02]  /*0c00*/  R2UR UR27, R5 ;  /* 0x00000000051b72ca */ /* 0x000fc400000e0000 */
[----:B------:R-:W-:Y:S02]  /*0c10*/  R2UR UR10, R0 ;  /* 0x00000000000a72ca */ /* 0x000fe400000e0000 */
[----:B------:R-:W-:-:S07]  /*0c20*/  R2UR UR11, R5 ;  /* 0x00000000050b72ca */ /* 0x000fce00000e0000 */
[----:B0-----:R-:W-:Y:S08]  /*0c30*/  @!P0 BRA `(.L_x_10) ;  /* 0x0000000000308947 */ /* 0x001ff00003800000 */
[----:B------:R-:W-:Y:S01]  /*0c40*/  R2UR UR10, R0 ;  /* 0x00000000000a72ca */ /* 0x000fe200000e0000 */
[----:B------:R-:W-:Y:S01]  /*0c50*/  ULDC UR6, c[0x0][0x634] ;  /* 0x00018d0000067ab9 */ /* 0x000fe20000000800 */
[----:B------:R-:W-:-:S11]  /*0c60*/  R2UR UR12, R5 ;  /* 0x00000000050c72ca */ /* 0x000fd600000e0000 */
[----:B------:R-:W-:-:S04]  /*0c70*/  UIADD3 UR6, UP1, UR10, UR6, URZ ;  /* 0x000000060a067290 */ /* 0x000fc8000ff3e03f */
[----:B------:R-:W-:-:S04]  /*0c80*/  UIADD3.X UR12, URZ, UR12, URZ, UP1, !UPT ;  /* 0x0000000c3f0c7290 */ /* 0x000fc80008ffe43f */
[----:B------:R-:W-:-:S04]  /*0c90*/  UIMAD.WIDE.U32 UR10, UR12, UR22, URZ ;  /* 0x000000160c0a72a5 */ /* 0x000fc8000f8e003f */
[----:B------:R-:W-:Y:S02]  /*0ca0*/  UIMAD.WIDE.U32 UR14, UP1, UR6, UR23, UR10 ;  /* 0x00000017060e72a5 */ /* 0x000fe4000f82000a */
[----:B------:R-:W-:Y:S02]  /*0cb0*/  UIMAD.WIDE.U32 UR10, UR6, UR22, URZ ;  /* 0x00000016060a72a5 */ /* 0x000fe4000f8e003f */
[----:B------:R-:W-:Y:S02]  /*0cc0*/  UIADD3.X UR21, URZ, URZ, URZ, UP1, !UPT ;  /* 0x0000003f3f157290 */ /* 0x000fe40008ffe43f */
[----:B------:R-:W-:Y:S01]  /*0cd0*/  UIADD3 URZ, UP1, UR11, UR14, URZ ;  /* 0x0000000e0b3f7290 */ /* 0x000fe2000ff3e03f */
[----:B------:R-:W-:-:S03]  /*0ce0*/  UMOV UR20, UR15 ;  /* 0x0000000f00147c82 */ /* 0x000fc60008000000 */
[----:B------:R-:W-:-:S12]  /*0cf0*/  UIMAD.WIDE.U32.X UR10, UR12, UR23, UR20, UP1 ;  /* 0x000000170c0a72a5 */ /* 0x000fd800088e0414 */
.L_x_10:
[----:B------:R-:W-:Y:S01]  /*0d00*/  USHF.R.U64 UR5, UR10, UR25, UR11 ;  /* 0x000000190a057299 */ /* 0x000fe2000800120b */
[----:B------:R-:W-:Y:S01]  /*0d10*/  I2FP.F32.U32 R2, UR9 ;  /* 0x0000000900027c45 */ /* 0x000fe20008201000 */
[----:B------:R-:W-:Y:S01]  /*0d20*/  USHF.R.U32.HI UR6, URZ, UR25, UR11 ;  /* 0x000000193f067299 */ /* 0x000fe2000801160b */
[----:B--2---:R-:W-:Y:S01]  /*0d30*/  R2UR UR20, R3 ;  /* 0x00000000031472ca */ /* 0x004fe200000e0000 */
[----:B------:R-:W-:Y:S02]  /*0d40*/  UIADD3 UR23, UP1, URZ, -UR5, URZ ;  /* 0x800000053f177290 */ /* 0x000fe4000ff3e03f */
[----:B------:R-:W-:Y:S01]  /*0d50*/  FMUL R2, R2, UR28 ;  /* 0x0000001c02027c20 */ /* 0x000fe20008400000 */
[----:B------:R-:W-:Y:S01]  /*0d60*/  ULDC.64 UR10, c[0x0][0x620] ;  /* 0x00018800000a7ab9 */ /* 0x000fe20000000a00 */
[----:B------:R-:W-:Y:S01]  /*0d70*/  UIADD3.X UR6, URZ, ~UR6, URZ, UP1, !UPT ;  /* 0x800000063f067290 */ /* 0x000fe20008ffe43f */
[----:B------:R-:W-:Y:S01]  /*0d80*/  UMOV UR14, UR26 ;  /* 0x0000001a000e7c82 */ /* 0x000fe20008000000 */
[----:B------:R-:W-:-:S02]  /*0d90*/  UMOV UR15, UR27 ;  /* 0x0000001b000f7c82 */ /* 0x000fc40008000000 */
[----:B------:R-:W-:Y:S01]  /*0da0*/  UIMAD UR6, UR6, UR10, URZ ;  /* 0x0000000a060672a4 */ /* 0x000fe2000f8e023f */
[----:B------:R-:W0:Y:S01]  /*0db0*/  F2I.U32.TRUNC.NTZ R2, R2 ;  /* 0x0000000200027305 */ /* 0x000e22000020f000 */
[----:B------:R-:W-:Y:S02]  /*0dc0*/  UIMAD.WIDE.U32 UR14, UR23, UR10, UR14 ;  /* 0x0000000a170e72a5 */ /* 0x000fe4000f8e000e */
[----:B------:R-:W-:Y:S01]  /*0dd0*/  UIMAD UR23, UR23, UR11, UR6 ;  /* 0x0000000b171772a4 */ /* 0x000fe2000f8e0206 */
[----:B------:R-:W-:Y:S01]  /*0de0*/  ULDC UR30, c[0x0][0x658] ;  /* 0x00019600001e7ab9 */ /* 0x000fe20000000800 */
[----:B------:R-:W-:Y:S02]  /*0df0*/  UMOV UR28, 0xffffffff ;  /* 0xffffffff001c7882 */ /* 0x000fe40000000000 */
[----:B------:R-:W-:Y:S01]  /*0e00*/  UIADD3 UR23, UR15, UR23, URZ ;  /* 0x000000170f177290 */ /* 0x000fe2000fffe03f */
[----:B------:R-:W-:Y:S01]  /*0e10*/  ULDC UR25, c[0x0][0x618] ;  /* 0x0001860000197ab9 */ /* 0x000fe20000000800 */
[----:B------:R-:W-:Y:S01]  /*0e20*/  ULDC.64 UR10, c[0x0][0x640] ;  /* 0x00019000000a7ab9 */ /* 0x000fe20000000a00 */
[----:B------:R-:W-:Y:S01]  /*0e30*/  USHF.L.U32 UR15, UR28, UR30, URZ ;  /* 0x0000001e1c0f7299 */ /* 0x000fe2000800063f */
[----:B------:R-:W-:Y:S01]  /*0e40*/  ISETP.NE.U32.AND P0, PT, RZ, UR10, PT ;  /* 0x0000000aff007c0c */ /* 0x000fe2000bf05070 */
[----:B------:R-:W-:-:S02]  /*0e50*/  USHF.R.U64 UR28, UR14, UR25, UR23 ;  /* 0x000000190e1c7299 */ /* 0x000fc40008001217 */
[----:B------:R-:W-:Y:S01]  /*0e60*/  USHF.R.U32.HI UR14, URZ, UR25, UR23 ;  /* 0x000000193f0e7299 */ /* 0x000fe20008011617 */
[----:B0-----:R-:W-:Y:S01]  /*0e70*/  R2UR UR22, R2 ;  /* 0x00000000021672ca */ /* 0x001fe200000e0000 */
[----:B------:R-:W-:Y:S01]  /*0e80*/  ULDC UR27, c[0x0][0x608] ;  /* 0x00018200001b7ab9 */ /* 0x000fe20000000800 */
[----:B------:R-:W-:Y:S01]  /*0e90*/  ISETP.NE.AND.EX P0, PT, RZ, UR11, PT, P0 ;  /* 0x0000000bff007c0c */ /* 0x000fe2000bf05300 */
[----:B------:R-:W-:Y:S02]  /*0ea0*/  USHF.R.U64 UR32, UR28, UR27, UR14 ;  /* 0x0000001b1c207299 */ /* 0x000fe4000800120e */
[----:B------:R-:W-:Y:S01]  /*0eb0*/  USHF.R.U32.HI UR14, URZ, UR27, UR14 ;  /* 0x0000001b3f0e7299 */ /* 0x000fe2000801160e */
[----:B------:R-:W-:Y:S01]  /*0ec0*/  UMOV UR26, 0x1 ;  /* 0x00000001001a7882 */ /* 0x000fe20000000000 */
[----:B------:R-:W-:Y:S02]  /*0ed0*/  UIADD3 UR20, -UR20, URZ, URZ ;  /* 0x0000003f14147290 */ /* 0x000fe4000fffe13f */
[----:B------:R-:W-:-:S02]  /*0ee0*/  USHF.R.U64 UR33, UR32, UR30, UR14 ;  /* 0x0000001e20217299 */ /* 0x000fc4000800120e */
[----:B------:R-:W-:Y:S01]  /*0ef0*/  USHF.L.U32 UR25, UR26, UR30, URZ ;  /* 0x0000001e1a197299 */ /* 0x000fe2000800063f */
[----:B------:R-:W-:Y:S01]  /*0f00*/  ULDC UR21, c[0x0][0x144] ;  /* 0x0000510000157ab9 */ /* 0x000fe20000000800 */
[----:B------:R-:W-:Y:S01]  /*0f10*/  ULDC UR6, c[0x0][0x600] ;  /* 0x0001800000067ab9 */ /* 0x000fe20000000800 */
[----:B------:R-:W-:Y:S02]  /*0f20*/  ULOP3.LUT UR26, URZ, UR15, URZ, 0x33, !UPT ;  /* 0x0000000f3f1a7292 */ /* 0x000fe4000f8e333f */
[----:B------:R-:W-:Y:S02]  /*0f30*/  USHF.R.U32.HI UR15, URZ, UR30, UR14 ;  /* 0x0000001e3f0f7299 */ /* 0x000fe4000801160e */
[----:B------:R-:W-:Y:S02]  /*0f40*/  UIADD3 UR12, UR6, -0x1, URZ ;  /* 0xffffffff060c7890 */ /* 0x000fe4000fffe03f */
[----:B------:R-:W-:Y:S02]  /*0f50*/  UIADD3 UR29, -UR22, URZ, URZ ;  /* 0x0000003f161d7290 */ /* 0x000fe4000fffe13f */
[----:B------:R-:W-:Y:S01]  /*0f60*/  UIMAD UR4, UR21, UR20, UR4 ;  /* 0x00000014150472a4 */ /* 0x000fe2000f8e0204 */
[----:B------:R-:W-:Y:S01]  /*0f70*/  ULDC UR34, c[0x0][0x148] ;  /* 0x0000520000227ab9 */ /* 0x000fe20000000800 */
[----:B------:R-:W-:Y:S01]  /*0f80*/  ULDC UR30, c[0x0][0x648] ;  /* 0x00019200001e7ab9 */ /* 0x000fe20000000800 */
[----:B------:R-:W-:Y:S01]  /*0f90*/  ULDC UR31, c[0x0][0x638] ;  /* 0x00018e00001f7ab9 */ /* 0x000fe20000000800 */
[----:B------:R-:W-:Y:S01]  /*0fa0*/  UMOV UR14, UR33 ;  /* 0x00000021000e7c82 */ /* 0x000fe20008000000 */
[----:B------:R-:W-:Y:S07]  /*0fb0*/  @!P0 BRA `(.L_x_11) ;  /* 0x0000000000308947 */ /* 0x000fee0003800000 */
[----:B------:R-:W-:Y:S02]  /*0fc0*/  ULDC UR22, c[0x0][0x64c] ;  /* 0x0001930000167ab9 */ /* 0x000fe40000000800 */
        /* <DEDUP_REMOVED lines=8> */
[----:B------:R-:W-:-:S07]  /*1050*/  UIMAD.WIDE.U32.X UR10, UR27, UR11, UR22, UP1 ;  /* 0x0000000b1b0a72a5 */ /* 0x000fce00088e0416 */
[----:B------:R-:W-:Y:S01]  /*1060*/  UMOV UR14, UR10 ;  /* 0x0000000a000e7c82 */ /* 0x000fe20008000000 */
[----:B------:R-:W-:-:S05]  /*1070*/  UMOV UR15, UR11 ;  /* 0x0000000b000f7c82 */ /* 0x000fca0008000000 */
.L_x_11:
[----:B------:R-:W-:Y:S01]  /*1080*/  USHF.R.U64 UR10, UR14, UR30, UR15 ;  /* 0x0000001e0e0a7299 */ /* 0x000fe2000800120f */
[----:B------:R-:W-:Y:S01]  /*1090*/  IMAD.MOV.U32 R9, RZ, RZ, 0x1 ;  /* 0x00000001ff097424 */ /* 0x000fe200078e00ff */
[----:B------:R-:W-:Y:S01]  /*10a0*/  @UP2 UIMAD UR4, UR34, UR29, UR9 ;  /* 0x0000001d220422a4 */ /* 0x000fe2000f8e0209 */
[----:B------:R-:W-:Y:S01]  /*10b0*/  IMAD.U32 R4, RZ, RZ, UR5 ;  /* 0x00000005ff047e24 */ /* 0x000fe2000f8e00ff */
[----:B------:R-:W-:Y:S02]  /*10c0*/  ULOP3.LUT UR26, UR32, UR26, URZ, 0xc0, !UPT ;  /* 0x0000001a201a7292 */ /* 0x000fe4000f8ec03f */
[----:B------:R-:W-:Y:S02]  /*10d0*/  UIADD3 UR9, -UR10, URZ, URZ ;  /* 0x0000003f0a097290 */ /* 0x000fe4000fffe13f */
[----:B------:R-:W-:Y:S02]  /*10e0*/  ULOP3.LUT UR12, UR28, UR12, URZ, 0xc0, !UPT ;  /* 0x0000000c1c0c7292 */ /* 0x000fe4000f8ec03f */
[----:B------:R-:W-:-:S02]  /*10f0*/  UIMAD UR25, UR25, UR10, UR26 ;  /* 0x0000000a191972a4 */ /* 0x000fc4000f8e021a */
[----:B------:R-:W-:Y:S01]  /*1100*/  UIMAD UR9, UR9, UR31, UR33 ;  /* 0x0000001f090972a4 */ /* 0x000fe2000f8e0221 */
[----:B------:R-:W-:Y:S02]  /*1110*/  ULDC UR10, c[0x0][0x610] ;  /* 0x00018400000a7ab9 */ /* 0x000fe40000000800 */
[----:B------:R-:W-:Y:S02]  /*1120*/  UIMAD UR4, UR25, UR10, UR4 ;  /* 0x0000000a190472a4 */ /* 0x000fe4000f8e0204 */
[----:B------:R-:W-:-:S04]  /*1130*/  UIMAD UR9, UR9, UR6, UR12 ;  /* 0x00000006090972a4 */ /* 0x000fc8000f8e020c */
[----:B------:R-:W-:Y:S02]  /*1140*/  USEL UR6, UR9, UR4, !UP2 ;  /* 0x0000000409067287 */ /* 0x000fe4000d000000 */
[----:B------:R-:W-:-:S04]  /*1150*/  USEL UR4, UR4, UR9, !UP2 ;  /* 0x0000000904047287 */ /* 0x000fc8000d000000 */
[----:B------:R-:W-:Y:S02]  /*1160*/  IMAD.U32 R3, RZ, RZ, UR6 ;  /* 0x00000006ff037e24 */ /* 0x000fe4000f8e00ff */
[----:B------:R-:W-:-:S07]  /*1170*/  IMAD.U32 R2, RZ, RZ, UR4 ;  /* 0x00000004ff027e24 */ /* 0x000fce000f8e00ff */
.L_x_9:
[----:B------:R-:W-:Y:S02]  /*1180*/  ULDC UR4, c[0x0][0x28c] ;  /* 0x0000a30000047ab9 */ /* 0x000fe40000000800 */
[----:B------:R-:W-:-:S04]  /*1190*/  UIADD3 UR4, UR4, 0x7f, URZ ;  /* 0x0000007f04047890 */ /* 0x000fc8000fffe03f */
[----:B------:R-:W-:-:S04]  /*11a0*/  USHF.R.S32.HI UR5, URZ, 0x1f, UR4 ;  /* 0x0000001f3f057899 */ /* 0x000fc80008011404 */
[----:B------:R-:W-:-:S04]  /*11b0*/  ULEA.HI UR5, UR5, UR4, URZ, 0x7 ;  /* 0x0000000405057291 */ /* 0x000fc8000f8f383f */
[----:B------:R-:W-:Y:S01]  /*11c0*/  USHF.R.S32.HI UR14, URZ, 0x7, UR5 ;  /* 0x000000073f0e7899 */ /* 0x000fe20008011405 */
[----:B------:R-:W-:Y:S11]  /*11d0*/  @!P1 BRA `(.L_x_12) ;  /* 0x0000004400949947 */ /* 0x000ff60003800000 */
[----:B------:R-:W-:-:S06]  /*11e0*/  UISETP.GT.U32.AND UP1, UPT, UR24, 0x1, UPT ;  /* 0x000000011800788c */ /* 0x000fcc000bf24070 */
[----:B------:R-:W-:-:S13]  /*11f0*/  PLOP3.LUT P0, PT, PT, PT, UP1, 0x80, 0x0 ;  /* 0x000000000000781c */ /* 0x000fda0003f0f018 */
[----:B------:R-:W-:Y:S05]  /*1200*/  @P0 EXIT ;  /* 0x000000000000094d */ /* 0x000fea0003800000 */
.L_x_13:
[----:B------:R-:W-:-:S08]  /*1210*/  NOP ;  /* 0x0000000000007918 */ /* 0x000fd00000000000 */
[----:B------:R-:W0:Y:S02]  /*1220*/  USETMAXREG.TRY_ALLOC.CTAPOOL UP1, 0xe8 ;  /* 0x000000e8000079c8 */ /* 0x000e240008020600 */
[----:B0-----:R-:W-:-:S13]  /*1230*/  PLOP3.LUT P0, PT, PT, PT, UP1, 0x80, 0x0 ;  /* 0x000000000000781c */ /* 0x001fda0003f0f018 */
[----:B------:R-:W-:Y:S05]  /*1240*/  @!P0 BRA `(.L_x_13) ;  /* 0xfffffffc00f08947 */ /* 0x000fea000383ffff */
[----:B------:R-:W-:-:S13]  /*1250*/  LOP3.LUT P0, RZ, R9, 0xff, RZ, 0xc0, !PT ;  /* 0x000000ff09ff7812 */ /* 0x000fda000780c0ff */
[----:B------:R-:W-:Y:S05]  /*1260*/  @!P0 EXIT ;  /* 0x000000000000894d */ /* 0x000fea0003800000 */
[----:B------:R-:W0:Y:S01]  /*1270*/  S2UR UR5, SR_CgaCtaId ;  /* 0x00000000000579c3 */ /* 0x000e220000008800 */
[----:B------:R-:W-:Y:S01]  /*1280*/  SHF.R.S32.HI R9, RZ, 0x1f, R14 ;  /* 0x0000001fff097819 */ /* 0x000fe2000001140e */
[----:B------:R-:W-:Y:S01]  /*1290*/  USHF.R.U32.HI UR4, URZ, 0x2, UR14 ;  /* 0x000000023f047899 */ /* 0x000fe2000801160e */
[----:B------:R-:W-:Y:S02]  /*12a0*/  UMOV UR12, 0x400 ;  /* 0x00000400000c7882 */ /* 0x000fe40000000000 */
[CC--:B------:R-:W-:Y:S01]  /*12b0*/  LEA.HI R8, R9.reuse, R14.reuse, RZ, 0x2 ;  /* 0x0000000e09087211 */ /* 0x0c0fe200078f10ff */
[----:B------:R-:W-:Y:S01]  /*12c0*/  ULOP3.LUT UR15, UR14, 0x3, URZ, 0xc0, !UPT ;  /* 0x000000030e0f7892 */ /* 0x000fe2000f8ec03f */
[----:B------:R-:W-:Y:S01]  /*12d0*/  LEA.HI R12, R9, R14, RZ, 0x5 ;  /* 0x0000000e090c7211 */ /* 0x000fe200078f28ff */
[----:B------:R-:W-:Y:S01]  /*12e0*/  ULOP3.LUT UR4, UR4, 0x1, URZ, 0xc0, !UPT ;  /* 0x0000000104047892 */ /* 0x000fe2000f8ec03f */
[--C-:B------:R-:W-:Y:S01]  /*12f0*/  SHF.R.S32.HI R11, RZ, 0x2, R8.reuse ;  /* 0x00000002ff0b7819 */ /* 0x100fe20000011408 */
[----:B------:R-:W-:Y:S01]  /*1300*/  USEL UR15, UR15, URZ, !UP0 ;  /* 0x0000003f0f0f7287 */ /* 0x000fe2000c000000 */
[----:B------:R-:W-:Y:S01]  /*1310*/  SHF.R.S32.HI R10, RZ, 0x1f, R8 ;  /* 0x0000001fff0a7819 */ /* 0x000fe20000011408 */
[----:B------:R-:W-:Y:S01]  /*1320*/  UISETP.EQ.U32.AND UP0, UPT, UR4, 0x1, !UP0 ;  /* 0x000000010400788c */ /* 0x000fe2000c702070 */
[----:B------:R-:W-:Y:S01]  /*1330*/  LOP3.LUT R9, R8, 0xfffffffc, RZ, 0xc0, !PT ;  /* 0xfffffffc08097812 */ /* 0x000fe200078ec0ff */
[----:B------:R-:W-:Y:S01]  /*1340*/  UISETP.LT.AND UP1, UPT, UR14, 0x1, UPT ;  /* 0x000000010e00788c */ /* 0x000fe2000bf21270 */
[----:B------:R-:W-:Y:S01]  /*1350*/  LEA.HI R10, R10, R11, RZ, 0x3 ;  /* 0x0000000b0a0a7211 */ /* 0x000fe200078f18ff */
[----:B------:R-:W-:Y:S01]  /*1360*/  ULDC UR6, c[0x0][0x284] ;  /* 0x0000a10000067ab9 */ /* 0x000fe20000000800 */
[----:B------:R-:W-:Y:S01]  /*1370*/  ULOP3.LUT UR24, UR13, 0x1, URZ, 0xfc, !UPT ;  /* 0x000000010d187892 */ /* 0x000fe2000f8efc3f */
[----:B------:R-:W-:Y:S01]  /*1380*/  IMAD.IADD R14, R14, 0x1, -R9 ;  /* 0x000000010e0e7824 */ /* 0x000fe200078e0a09 */
[----:B------:R-:W-:Y:S01]  /*1390*/  LOP3.LUT R8, R10, 0xfffffff8, RZ, 0xc0, !PT ;  /* 0xfffffff80a087812 */ /* 0x000fe200078ec0ff */
[----:B------:R-:W-:Y:S01]  /*13a0*/  VIADD R10, R15, 0xffffffff ;  /* 0xffffffff0f0a7836 */ /* 0x000fe20000000000 */
[----:B------:R-:W-:-:S02]  /*13b0*/  USEL UR20, UR14, 0x1, UP1 ;  /* 0x000000010e147887 */ /* 0x000fc40008800000 */
[----:B------:R-:W-:Y:S01]  /*13c0*/  USHF.L.U32 UR25, UR14, 0x1, URZ ;  /* 0x000000010e197899 */ /* 0x000fe2000800063f */
[----:B------:R-:W-:Y:S01]  /*13d0*/  IMAD.IADD R8, R11, 0x1, -R8 ;  /* 0x000000010b087824 */ /* 0x000fe200078e0a08 */
[----:B0-----:R-:W-:Y:S01]  /*13e0*/  ULEA UR12, UR5, UR12, 0x18 ;  /* 0x0000000c050c7291 */ /* 0x001fe2000f8ec03f */
[C---:B------:R-:W-:Y:S01]  /*13f0*/  ISETP.NE.AND P0, PT, R10.reuse, RZ, PT ;  /* 0x000000ff0a00720c */ /* 0x040fe20003f05270 */
[----:B------:R-:W-:Y:S01]  /*1400*/  IMAD.SHL.U32 R10, R10, 0x8, RZ ;  /* 0x000000080a0a7824 */ /* 0x000fe200078e00ff */
[----:B------:R-:W-:Y:S01]  /*1410*/  SHF.R.S32.HI R11, RZ, 0x5, R12 ;  /* 0x00000005ff0b7819 */ /* 0x000fe2000001140c */
[----:B------:R-:W-:Y:S01]  /*1420*/  UIADD3 UR4, UR12, 0x180, URZ ;  /* 0x000001800c047890 */ /* 0x000fe2000fffe03f */
[--C-:B------:R-:W-:Y:S01]  /*1430*/  SHF.R.S32.HI R9, RZ, 0x1f, R8.reuse ;  /* 0x0000001fff097819 */ /* 0x100fe20000011408 */
[----:B------:R-:W-:Y:S01]  /*1440*/  UIADD3 UR5, UR12, 0x8180, URZ ;  /* 0x000081800c057890 */ /* 0x000fe2000fffe03f */
[----:B------:R-:W-:Y:S01]  /*1450*/  LOP3.LUT R10, R10, 0x8, RZ, 0xc0, !PT ;  /* 0x000000080a0a7812 */ /* 0x000fe200078ec0ff */
[----:B------:R-:W-:Y:S01]  /*1460*/  UIADD3 UR26, UR12, 0x50, URZ ;  /* 0x000000500c1a7890 */ /* 0x000fe2000fffe03f */
[C-C-:B------:R-:W-:Y:S01]  /*1470*/  IMAD R19, R11.reuse, -0x10, -R8.reuse ;  /* 0xfffffff00b137824 */ /* 0x140fe200078e0a08 */
[----:B------:R-:W-:Y:S01]  /*1480*/  USHF.R.U32.HI UR4, URZ, 0x4, UR4 ;  /* 0x000000043f047899 */ /* 0x000fe20008011604 */
[----:B------:R-:W-:Y:S01]  /*1490*/  IMAD.WIDE R8, R11, 0x10, R8 ;  /* 0x000000100b087825 */ /* 0x000fe200078e0208 */
[----:B------:R-:W-:Y:S01]  /*14a0*/  USHF.R.U32.HI UR5, URZ, 0x4, UR5 ;  /* 0x000000043f057899 */ /* 0x000fe20008011605 */
[----:B------:R-:W-:Y:S01]  /*14b0*/  SEL R84, RZ, 0x1, P0 ;  /* 0x00000001ff547807 */ /* 0x000fe20000000000 */
[----:B------:R-:W-:Y:S01]  /*14c0*/  ULOP3.LUT UR4, UR4, 0x3fff, URZ, 0xc0, !UPT ;  /* 0x00003fff04047892 */ /* 0x000fe2000f8ec03f */
[----:B------:R-:W-:Y:S01]  /*14d0*/  LEA R15, R15, UR26, 0x3 ;  /* 0x0000001a0f0f7c11 */ /* 0x000fe2000f8e18ff */
[----:B------:R-:W-:Y:S01]  /*14e0*/  ULOP3.LUT UR5, UR5, 0x3fff, URZ, 0xc0, !UPT ;  /* 0x00003fff05057892 */ /* 0x000fe2000f8ec03f */
[C---:B------:R-:W-:Y:S01]  /*14f0*/  LOP3.LUT R85, R10.reuse, 0x8, RZ, 0x3c, !PT ;  /* 0x000000080a557812 */ /* 0x040fe200078e3cff */
[----:B------:R-:W-:Y:S01]  /*1500*/  VIADD R19, R19, UR6 ;  /* 0x0000000613137c36 */ /* 0x000fe20008000000 */
[----:B------:R-:W-:Y:S01]  /*1510*/  LOP3.LUT R18, R10, 0x18, RZ, 0x3c, !PT ;  /* 0x000000180a127812 */ /* 0x000fe200078e3cff */
[----:B------:R-:W-:-:S02]  /*1520*/  UIADD3 UR20, -UR20, UR14, URZ ;  /* 0x0000000e14147290 */ /* 0x000fc4000fffe13f */
[----:B------:R-:W-:Y:S02]  /*1530*/  USEL UR21, URZ, 0x1, !UP0 ;  /* 0x000000013f157887 */ /* 0x000fe4000c000000 */
[----:B------:R-:W-:Y:S02]  /*1540*/  ULOP3.LUT UR22, UR4, 0x10000, URZ, 0xfc, !UPT ;  /* 0x0001000004167892 */ /* 0x000fe4000f8efc3f */
[----:B------:R-:W-:-:S12]  /*1550*/  ULOP3.LUT UR23, UR5, 0x10000, URZ, 0xfc, !UPT ;  /* 0x0001000005177892 */ /* 0x000fd8000f8efc3f */
.L_x_104:
[----:B------:R-:W-:Y:S01]  /*1560*/  SHF.L.U32 R10, R84, 0x1f, RZ ;  /* 0x0000001f540a7819 */ /* 0x000fe200000006ff */
[----:B------:R-:W0:Y:S01]  /*1570*/  LDC R11, c[0x0][0x28c] ;  /* 0x0000a300ff0b7b82 */ /* 0x000e220000000800 */
[----:B------:R-:W-:Y:S01]  /*1580*/  UMOV UR4, URZ ;  /* 0x0000003f00047c82 */ /* 0x000fe20008000000 */
[----:B------:R-:W-:Y:S01]  /*1590*/  UMOV UR27, UR15 ;  /* 0x0000000f001b7c82 */ /* 0x000fe20008000000 */
[----:B------:R-:W2:Y:S01]  /*15a0*/  SYNCS.PHASECHK.TRANS64.TRYWAIT P0, [R15+URZ+-0x8], R10 ;  /* 0xfffff80a0f0075a7 */ /* 0x000ea2000800017f */
[----:B0-----:R-:W-:Y:S01]  /*15b0*/  ISETP.GE.AND P1, PT, R11, 0x1, PT ;  /* 0x000000010b00780c */ /* 0x001fe20003f26270 */
[----:B-12-4-:R-:W-:-:S12]  /*15c0*/  @!P0 BRA `(.L_x_14) ;  /* 0x0000005000888947 */ /* 0x016fd80003800000 */
.L_x_126:
[----:B------:R-:W-:Y:S01]  /*15d0*/  UMOV UR5, URZ ;  /* 0x0000003f00057c82 */ /* 0x000fe20008000000 */
[----:B------:R-:W-:Y:S01]  /*15e0*/  UMOV UR6, URZ ;  /* 0x0000003f00067c82 */ /* 0x000fe20008000000 */
[----:B------:R-:W-:Y:S02]  /*15f0*/  CS2R R20, SRZ ;  /* 0x0000000000147805 */ /* 0x000fe4000001ff00 */
[----:B------:R-:W-:Y:S02]  /*1600*/  CS2R R22, SRZ ;  /* 0x0000000000167805 */ /* 0x000fe4000001ff00 */
[----:B------:R-:W-:Y:S02]  /*1610*/  CS2R R56, SRZ ;  /* 0x0000000000387805 */ /* 0x000fe4000001ff00 */
[----:B------:R-:W-:Y:S02]  /*1620*/  CS2R R58, SRZ ;  /* 0x00000000003a7805 */ /* 0x000fe4000001ff00 */
[----:B------:R-:W-:-:S02]  /*1630*/  CS2R R60, SRZ ;  /* 0x00000000003c7805 */ /* 0x000fc4000001ff00 */
[----:B------:R-:W-:Y:S02]  /*1640*/  CS2R R62, SRZ ;  /* 0x00000000003e7805 */ /* 0x000fe4000001ff00 */
        /* <DEDUP_REMOVED lines=9> */
[----:B------:R-:W-:Y:S01]  /*16e0*/  CS2R R82, SRZ ;  /* 0x0000000000527805 */ /* 0x000fe2000001ff00 */
[----:B------:R-:W-:Y:S01]  /*16f0*/  IMAD.U32 R13, RZ, RZ, UR21 ;  /* 0x00000015ff0d7e24 */ /* 0x000fe2000f8e00ff */
        /* <DEDUP_REMOVED lines=15> */
[----:B------:R-:W-:Y:S01]  /*17f0*/  CS2R R54, SRZ ;  /* 0x0000000000367805 */ /* 0x000fe2000001ff00 */
[----:B------:R-:W-:Y:S06]  /*1800*/  @!P1 BRA `(.L_x_15) ;  /* 0x00000004008c9947 */ /* 0x000fec0003800000 */
[----:B------:R-:W-:-:S06]  /*1810*/  UISETP.NE.AND UP0, UPT, UR24, 0x3, UPT ;  /* 0x000000031800788c */ /* 0x000fcc000bf05270 */
[----:B------:R-:W-:-:S13]  /*1820*/  PLOP3.LUT P1, PT, PT, PT, UP0, 0x80, 0x0 ;  /* 0x000000000000781c */ /* 0x000fda0003f2f008 */
[----:B------:R-:W-:Y:S05]  /*1830*/  @!P1 BRA `(.L_x_16) ;  /* 0x0000000000049947 */ /* 0x000fea0003800000 */
[----:B------:R-:W-:Y:S01]  /*1840*/  BPT.TRAP 0x1 ;  /* 0x000000040000795c */ /* 0x000fe20000300000 */
.L_x_16:
[----:B------:R-:W-:Y:S01]  /*1850*/  ULEA UR4, UR15, UR12, 0x3 ;  /* 0x0000000c0f047291 */ /* 0x000fe2000f8e183f */
[----:B0-----:R-:W-:-:S05]  /*1860*/  IMAD.U32 R10, RZ, RZ, UR21 ;  /* 0x00000015ff0a7e24 */ /* 0x001fca000f8e00ff */
[----:B------:R-:W-:-:S04]  /*1870*/  SHF.L.U32 R10, R10, 0x1f, RZ ;  /* 0x0000001f0a0a7819 */ /* 0x000fc800000006ff */
[----:B------:R0:W2:Y:S01]  /*1880*/  SYNCS.PHASECHK.TRANS64.TRYWAIT P0, [UR4], R10 ;  /* 0x0000000aff0075a7 */ /* 0x0000a20008000144 */
[----:B------:R-:W-:Y:S05]  /*1890*/  @!P1 BRA `(.L_x_17) ;  /* 0x0000000000049947 */ /* 0x000fea0003800000 */
[----:B------:R-:W-:Y:S01]  /*18a0*/  BPT.TRAP 0x1 ;  /* 0x000000040000795c */ /* 0x000fe20000300000 */
.L_x_17:
[----:B--2---:R-:W-:Y:S05]  /*18b0*/  @P0 BRA `(.L_x_18) ;  /* 0x0000000000080947 */ /* 0x004fea0003800000 */
[----:B------:R-:W2:Y:S02]  /*18c0*/  SYNCS.PHASECHK.TRANS64.TRYWAIT P0, [UR4], R10 ;  /* 0x0000000aff0075a7 */ /* 0x000ea40008000144 */
[----:B--2---:R-:W-:Y:S05]  /*18d0*/  @!P0 BRA `(.L_x_19) ;  /* 0x0000004c00d88947 */ /* 0x004fea0003800000 */
.L_x_18:
[----:B------:R-:W-:Y:S01]  /*18e0*/  ULEA UR4, UR15, UR22, 0x9 ;  /* 0x000000160f047291 */ /* 0x000fe2000f8e483f */
[----:B------:R-:W-:Y:S01]  /*18f0*/  WARPGROUP.ARRIVE ;  /* 0x00000000000079c5 */ /* 0x000fe20000000000 */
[----:B------:R-:W-:Y:S01]  /*1900*/  ULEA UR5, UR15, UR23, 0x9 ;  /* 0x000000170f057291 */ /* 0x000fe2000f8e483f */
[----:B------:R-:W-:Y:S01]  /*1910*/  CS2R R20, SRZ ;  /* 0x0000000000147805 */ /* 0x000fe2000001ff00 */
[----:B------:R-:W-:Y:S01]  /*1920*/  UMOV UR9, 0x40000040 ;  /* 0x4000004000097882 */ /* 0x000fe20000000000 */
[----:B------:R-:W-:Y:S01]  /*1930*/  UMOV UR11, 0x40000040 ;  /* 0x40000040000b7882 */ /* 0x000fe20000000000 */
[----:B------:R-:W-:Y:S01]  /*1940*/  CS2R R22, SRZ ;  /* 0x0000000000167805 */ /* 0x000fe2000001ff00 */
[----:B------:R-:W-:Y:S01]  /*1950*/  UMOV UR8, UR4 ;  /* 0x0000000400087c82 */ /* 0x000fe20008000000 */
[----:B------:R-:W-:Y:S01]  /*1960*/  CS2R R56, SRZ ;  /* 0x0000000000387805 */ /* 0x000fe2000001ff00 */
[----:B------:R-:W-:Y:S01]  /*1970*/  UMOV UR10, UR5 ;  /* 0x00000005000a7c82 */ /* 0x000fe20008000000 */
[----:B------:R-:W-:Y:S01]  /*1980*/  CS2R R58, SRZ ;  /* 0x00000000003a7805 */ /* 0x000fe2000001ff00 */
[----:B------:R-:W-:Y:S01]  /*1990*/  QGMMA.64x64x32.F32.E4M3.E4M3 R24, gdesc[UR8], RZ, !UPT ;  /* 0x00e00000081879f3 */ /* 0x000fe2000c7008ff */
[----:B------:R-:W-:Y:S01]  /*19a0*/  UIADD3 UR8, UR4, 0x2, URZ ;  /* 0x0000000204087890 */ /* 0x000fe2000fffe03f */
[----:B------:R-:W-:Y:S01]  /*19b0*/  CS2R R60, SRZ ;  /* 0x00000000003c7805 */ /* 0x000fe2000001ff00 */
[----:B------:R-:W-:Y:S01]  /*19c0*/  UIADD3 UR10, UR5, 0x2, URZ ;  /* 0x00000002050a7890 */ /* 0x000fe2000fffe03f */
[----:B------:R-:W-:Y:S01]  /*19d0*/  CS2R R62, SRZ ;  /* 0x00000000003e7805 */ /* 0x000fe2000001ff00 */
[----:B------:R-:W-:Y:S01]  /*19e0*/  UMOV UR9, 0x40000040 ;  /* 0x4000004000097882 */ /* 0x000fe20000000000 */
[----:B------:R-:W-:Y:S01]  /*19f0*/  UMOV UR11, 0x40000040 ;  /* 0x40000040000b7882 */ /* 0x000fe20000000000 */
        /* <DEDUP_REMOVED lines=10> */
[----:B------:R-:W-:Y:S01]  /*1aa0*/  QGMMA.64x64x32.F32.E4M3.E4M3 R24, gdesc[UR8], R24 ;  /* 0x00e00000081879f3 */ /* 0x000fe20008700818 */
[----:B------:R-:W-:Y:S02]  /*1ab0*/  UIADD3 UR8, UR4, 0x4, URZ ;  /* 0x0000000404087890 */ /* 0x000fe4000fffe03f */
[----:B------:R-:W-:Y:S01]  /*1ac0*/  UIADD3 UR10, UR5, 0x4, URZ ;  /* 0x00000004050a7890 */ /* 0x000fe2000fffe03f */
[----:B------:R-:W-:Y:S01]  /*1ad0*/  UMOV UR9, 0x40000040 ;  /* 0x4000004000097882 */ /* 0x000fe20000000000 */
[----:B------:R-:W-:-:S07]  /*1ae0*/  UMOV UR11, 0x40000040 ;  /* 0x40000040000b7882 */ /* 0x000fce0000000000 */
[----:B------:R-:W-:Y:S01]  /*1af0*/  QGMMA.64x64x32.F32.E4M3.E4M3 R24, gdesc[UR8], R24 ;  /* 0x00e00000081879f3 */ /* 0x000fe20008700818 */
[----:B------:R-:W-:Y:S02]  /*1b00*/  UIADD3 UR10, UR5, 0x6, URZ ;  /* 0x00000006050a7890 */ /* 0x000fe4000fffe03f */
[----:B------:R-:W-:Y:S01]  /*1b10*/  UIADD3 UR8, UR4, 0x6, URZ ;  /* 0x0000000604087890 */ /* 0x000fe2000fffe03f */
[----:B------:R-:W-:Y:S01]  /*1b20*/  ULDC UR5, c[0x0][0x50c] ;  /* 0x0001430000057ab9 */ /* 0x000fe20000000800 */
[----:B------:R-:W-:Y:S01]  /*1b30*/  UMOV UR9, 0x40000040 ;  /* 0x4000004000097882 */ /* 0x000fe20000000000 */
[----:B------:R-:W-:Y:S01]  /*1b40*/  UISETP.NE.AND UP0, UPT, UR5, 0x4, UPT ;  /* 0x000000040500788c */ /* 0x000fe2000bf05270 */
[----:B------:R-:W-:Y:S01]  /*1b50*/  UMOV UR11, 0x40000040 ;  /* 0x40000040000b7882 */ /* 0x000fe20000000000 */
[----:B------:R-:W-:Y:S02]  /*1b60*/  UMOV UR4, 0x4 ;  /* 0x0000000400047882 */ /* 0x000fe40000000000 */
[----:B------:R-:W-:-:S06]  /*1b70*/  USEL UR5, URZ, 0x1, UP0 ;  /* 0x000000013f057887 */ /* 0x000fcc0008000000 */
[----:B------:R-:W-:Y:S01]  /*1b80*/  ISETP.NE.AND P0, PT, RZ, UR5, PT ;  /* 0x00000005ff007c0c */ /* 0x000fe2000bf05270 */
[----:B------:R-:W-:-:S12]  /*1b90*/  QGMMA.64x64x32.F32.E4M3.E4M3 R24, gdesc[UR8], R24, gsb0 ;  /* 0x00e00000081879f3 */ /* 0x000fd80008000818 */
[----:B------:R-:W-:Y:S05]  /*1ba0*/  @!P0 BRA `(.L_x_20) ;  /* 0x0000000000888947 */ /* 0x000fea0003800000 */
[----:B------:R-:W-:Y:S02]  /*1bb0*/  WARPGROUP.DEPBAR.LE gsb0, 0x0 ;  /* 0x00008000000079c5 */ /* 0x000fe40000010000 */
[----:B------:R-:W-:-:S01]  /*1bc0*/  FADD R83, RZ, R24 ;  /* 0x00000018ff537221 */ /* 0x000fc20000000000 */
[----:B------:R-:W-:Y:S01]  /*1bd0*/  FADD R82, RZ, R25 ;  /* 0x00000019ff527221 */ /* 0x000fe20000000000 */
        /* <DEDUP_REMOVED lines=30> */
[----:B------:R-:W-:-:S06]  /*1dc0*/  UMOV UR4, URZ ;  /* 0x0000003f00047c82 */ /* 0x000fcc0008000000 */
.L_x_20:
[----:B------:R-:W-:-:S04]  /*1dd0*/  UIADD3 UR27, UR15, 0x1, URZ ;  /* 0x000000010f1b7890 */ /* 0x000fc8000fffe03f */
[----:B------:R-:W-:-:S04]  /*1de0*/  UISETP.NE.AND UP0, UPT, UR27, 0x4, UPT ;  /* 0x000000041b00788c */ /* 0x000fc8000bf05270 */
[----:B------:R-:W-:Y:S02]  /*1df0*/  USEL UR6, URZ, 0x1, UP0 ;  /* 0x000000013f067887 */ /* 0x000fe40008000000 */
[----:B------:R-:W-:Y:S02]  /*1e00*/  USEL UR27, UR27, URZ, UP0 ;  /* 0x0000003f1b1b7287 */ /* 0x000fe40008000000 */
[----:B------:R-:W-:-:S06]  /*1e10*/  ULOP3.LUT UR6, UR21, UR6, URZ, 0x3c, !UPT ;  /* 0x0000000615067292 */ /* 0x000fcc000f8e3c3f */
[----:B------:R-:W-:Y:S01]  /*1e20*/  IMAD.U32 R13, RZ, RZ, UR6 ;  /* 0x00000006ff0d7e24 */ /* 0x000fe2000f8e00ff */
[----:B------:R-:W-:-:S06]  /*1e30*/  UMOV UR6, 0x1 ;  /* 0x0000000100067882 */ /* 0x000fcc0000000000 */
.L_x_15:
[----:B------:R-:W-:-:S06]  /*1e40*/  UISETP.GE.AND UP0, UPT, UR20, 0x1, UPT ;  /* 0x000000011400788c */ /* 0x000fcc000bf06270 */
[----:B------:R-:W-:-:S13]  /*1e50*/  PLOP3.LUT P0, PT, PT, PT, UP0, 0x80, 0x0 ;  /* 0x000000000000781c */ /* 0x000fda0003f0f008 */
[----:B------:R-:W-:Y:S05]  /*1e60*/  @!P0 BRA `(.L_x_21) ;  /* 0x00000004009c8947 */ /* 0x000fea0003800000 */
[----:B0-2---:R-:W-:Y:S01]  /*1e70*/  IMAD.U32 R10, RZ, RZ, UR20 ;  /* 0x00000014ff0a7e24 */ /* 0x005fe2000f8e00ff */
[----:B------:R-:W-:Y:S01]  /*1e80*/  UMOV UR28, UR15 ;  /* 0x0000000f001c7c82 */ /* 0x000fe20008000000 */
[----:B------:R-:W-:-:S05]  /*1e90*/  ULDC UR29, c[0x0][0x50c] ;  /* 0x00014300001d7ab9 */ /* 0x000fca0000000800 */
.L_x_29:
[----:B------:R-:W-:-:S06]  /*1ea0*/  UISETP.NE.AND UP0, UPT, UR24, 0x3, UPT ;  /* 0x000000031800788c */ /* 0x000fcc000bf05270 */
[----:B------:R-:W-:-:S13]  /*1eb0*/  PLOP3.LUT P1, PT, PT, PT, UP0, 0x80, 0x0 ;  /* 0x000000000000781c */ /* 0x000fda0003f2f008 */
[----:B0-2---:R-:W-:Y:S05]  /*1ec0*/  @!P1 BRA `(.L_x_22) ;  /* 0x0000000000049947 */ /* 0x005fea0003800000 */
[----:B------:R-:W-:Y:S01]  /*1ed0*/  BPT.TRAP 0x1 ;  /* 0x000000040000795c */ /* 0x000fe20000300000 */
.L_x_22:
[----:B------:R-:W-:Y:S01]  /*1ee0*/  ULEA UR8, UR27, UR12, 0x3 ;  /* 0x0000000c1b087291 */ /* 0x000fe2000f8e183f */
[----:B------:R-:W-:-:S08]  /*1ef0*/  SHF.L.U32 R11, R13, 0x1f, RZ ;  /* 0x0000001f0d0b7819 */ /* 0x000fd000000006ff */
[----:B------:R0:W2:Y:S01]  /*1f00*/  SYNCS.PHASECHK.TRANS64.TRYWAIT P0, [UR8], R11 ;  /* 0x0000000bff0075a7 */ /* 0x0000a20008000148 */
[----:B------:R-:W-:Y:S05]  /*1f10*/  @!P1 BRA `(.L_x_23) ;  /* 0x0000000000049947 */ /* 0x000fea0003800000 */
[----:B------:R-:W-:Y:S01]  /*1f20*/  BPT.TRAP 0x1 ;  /* 0x000000040000795c */ /* 0x000fe20000300000 */
.L_x_23:
[----:B--2---:R-:W-:Y:S05]  /*1f30*/  @P0 BRA `(.L_x_24) ;  /* 0x0000000000080947 */ /* 0x004fea0003800000 */
[----:B------:R-:W2:Y:S02]  /*1f40*/  SYNCS.PHASECHK.TRANS64.TRYWAIT P0, [UR8], R11 ;  /* 0x0000000bff0075a7 */ /* 0x000ea40008000148 */
[----:B--2---:R-:W-:Y:S05]  /*1f50*/  @!P0 BRA `(.L_x_25) ;  /* 0x0000004800508947 */ /* 0x004fea0003800000 */
.L_x_24:
[----:B------:R-:W-:Y:S01]  /*1f60*/  UISETP.NE.AND UP0, UPT, UR5, URZ, UPT ;  /* 0x0000003f0500728c */ /* 0x000fe2000bf05270 */
[----:B------:R-:W-:Y:S01]  /*1f70*/  WARPGROUP.ARRIVE ;  /* 0x00000000000079c5 */ /* 0x000fe20000000000 */
[----:B------:R-:W-:Y:S02]  /*1f80*/  ULEA UR5, UR27, UR22, 0x9 ;  /* 0x000000161b057291 */ /* 0x000fe4000f8e483f */
[----:B------:R-:W-:Y:S01]  /*1f90*/  USEL UR6, UR6, URZ, !UP0 ;  /* 0x0000003f06067287 */ /* 0x000fe2000c000000 */
[----:B------:R-:W-:Y:S01]  /*1fa0*/  UMOV UR9, 0x40000040 ;  /* 0x4000004000097882 */ /* 0x000fe20000000000 */
[----:B------:R-:W-:Y:S02]  /*1fb0*/  UMOV UR11, 0x40000040 ;  /* 0x40000040000b7882 */ /* 0x000fe40000000000 */
[----:B------:R-:W-:Y:S02]  /*1fc0*/  UISETP.NE.U32.AND UP0, UPT, UR6, URZ, UPT ;  /* 0x0000003f0600728c */ /* 0x000fe4000bf05070 */
[----:B------:R-:W-:Y:S01]  /*1fd0*/  ULEA UR6, UR27, UR23, 0x9 ;  /* 0x000000171b067291 */ /* 0x000fe2000f8e483f */
[----:B------:R-:W-:Y:S01]  /*1fe0*/  UMOV UR8, UR5 ;  /* 0x0000000500087c82 */ /* 0x000fe20008000000 */
[----:B------:R-:W-:-:S05]  /*1ff0*/  UIADD3 UR4, UR4, 0x4, URZ ;  /* 0x0000000404047890 */ /* 0x000fca000fffe03f */
[----:B------:R-:W-:Y:S02]  /*2000*/  UMOV UR10, UR6 ;  /* 0x00000006000a7c82 */ /* 0x000fe40008000000 */
[----:B------:R-:W-:Y:S01]  /*2010*/  QGMMA.64x64x32.F32.E4M3.E4M3 R24, gdesc[UR8], R24, UP0 ;  /* 0x00e00000081879f3 */ /* 0x000fe2000bf00818 */
[----:B------:R-:W-:Y:S02]  /*2020*/  UIADD3 UR8, UR5, 0x2, URZ ;  /* 0x0000000205087890 */ /* 0x000fe4000fffe03f */
[----:B------:R-:W-:Y:S01]  /*2030*/  UIADD3 UR10, UR6, 0x2, URZ ;  /* 0x00000002060a7890 */ /* 0x000fe2000fffe03f */
[----:B------:R-:W-:Y:S01]  /*2040*/  UMOV UR9, 0x40000040 ;  /* 0x4000004000097882 */ /* 0x000fe20000000000 */
[----:B------:R-:W-:Y:S01]  /*2050*/  UMOV UR11, 0x40000040 ;  /* 0x40000040000b7882 */ /* 0x000fe20000000000 */
[----:B------:R-:W-:-:S06]  /*2060*/  UISETP.NE.AND UP0, UPT, UR4, UR29, UPT ;  /* 0x0000001d0400728c */ /* 0x000fcc000bf05270 */
        /* <DEDUP_REMOVED lines=8> */
[----:B------:R-:W-:Y:S01]  /*20f0*/  UMOV UR9, 0x40000040 ;  /* 0x4000004000097882 */ /* 0x000fe20000000000 */
[----:B------:R-:W-:Y:S01]  /*2100*/  UMOV UR11, 0x40000040 ;  /* 0x40000040000b7882 */ /* 0x000fe20000000000 */
[----:B------:R-:W-:-:S06]  /*2110*/  USEL UR5, URZ, 0x1, UP0 ;  /* 0x000000013f057887 */ /* 0x000fcc0008000000 */
[----:B------:R-:W-:Y:S01]  /*2120*/  ISETP.NE.AND P0, PT, RZ, UR5, PT ;  /* 0x00000005ff007c0c */ /* 0x000fe2000bf05270 */
[----:B------:R-:W-:Y:S03]  /*2130*/  QGMMA.64x64x32.F32.E4M3.E4M3 R24, gdesc[UR8], R24, gsb0 ;  /* 0x00e00000081879f3 */ /* 0x000fe60008000818 */
[----:B------:R-:W-:-:S09]  /*2140*/  WARPGROUP.DEPBAR.LE gsb0, 0x1 ;  /* 0x00008000000079c5 */ /* 0x000fd20000010100 */
[----:B------:R-:W-:Y:S05]  /*2150*/  @!P0 BRA `(.L_x_26) ;  /* 0x0000000000888947 */ /* 0x000fea0003800000 */
[----:B------:R-:W-:Y:S02]  /*2160*/  WARPGROUP.DEPBAR.LE gsb0, 0x0 ;  /* 0x00008000000079c5 */ /* 0x000fe40000010000 */
[----:B------:R-:W-:-:S01]  /*2170*/  FADD R83, R24, R83 ;  /* 0x0000005318537221 */ /* 0x000fc20000000000 */
[----:B------:R-:W-:Y:S01]  /*2180*/  FADD R82, R25, R82 ;  /* 0x0000005219527221 */ /* 0x000fe20000000000 */
        /* <DEDUP_REMOVED lines=30> */
[----:B------:R-:W-:-:S06]  /*2370*/  UMOV UR4, URZ ;  /* 0x0000003f00047c82 */ /* 0x000fcc0008000000 */
.L_x_26:
[----:B------:R-:W-:Y:S05]  /*2380*/  @!P1 BRA `(.L_x_27) ;  /* 0x0000000000049947 */ /* 0x000fea0003800000 */
[----:B------:R-:W-:Y:S01]  /*2390*/  BPT.TRAP 0x1 ;  /* 0x000000040000795c */ /* 0x000fe20000300000 */
.L_x_27:
[----:B------:R-:W-:Y:S02]  /*23a0*/  UISETP.GT.U32.AND UP0, UPT, UR13, 0x1, UPT ;  /* 0x000000010d00788c */ /* 0x000fe4000bf04070 */
[----:B------:R-:W-:-:S04]  /*23b0*/  ULEA UR6, UR28, UR12, 0x3 ;  /* 0x0000000c1c067291 */ /* 0x000fc8000f8e183f */
[----:B------:R-:W-:Y:S01]  /*23c0*/  UIADD3 UR6, UR6, 0x20, URZ ;  /* 0x0000002006067890 */ /* 0x000fe2000fffe03f */
[----:B------:R-:W-:-:S03]  /*23d0*/  PLOP3.LUT P0, PT, PT, PT, UP0, 0x80, 0x0 ;  /* 0x000000000000781c */ /* 0x000fc60003f0f008 */
[----:B------:R-:W-:-:S09]  /*23e0*/  UPRMT UR6, URZ, 0x654, UR6 ;  /* 0x000006543f067896 */ /* 0x000fd20008000006 */
[----:B------:R-:W-:Y:S01]  /*23f0*/  SYNCS.ARRIVE.TRANS64.RED.A1T0 RZ, [UR6], RZ ;  /* 0x000000ffffff79a7 */ /* 0x000fe20008100406 */
[----:B------:R-:W-:Y:S05]  /*2400*/  @P0 BRA `(.L_x_28) ;  /* 0x0000000000040947 */ /* 0x000fea0003800000 */
[----:B------:R-:W-:Y:S01]  /*2410*/  BPT.TRAP 0x1 ;  /* 0x000000040000795c */ /* 0x000fe20000300000 */
.L_x_28:
[----:B------:R-:W-:Y:S01]  /*2420*/  UIADD3 UR27, UR27, 0x1, URZ ;  /* 0x000000011b1b7890 */ /* 0x000fe2000fffe03f */
[C---:B------:R-:W-:Y:S01]  /*2430*/  ISETP.GT.AND P0, PT, R10.reuse, 0x1, PT ;  /* 0x000000010a00780c */ /* 0x040fe20003f04270 */
[----:B------:R-:W-:Y:S01]  /*2440*/  UIADD3 UR28, UR28, 0x1, URZ ;  /* 0x000000011c1c7890 */ /* 0x000fe2000fffe03f */
[----:B------:R-:W-:Y:S01]  /*2450*/  VIADD R10, R10, 0xffffffff ;  /* 0xffffffff0a0a7836 */ /* 0x000fe20000000000 */
[----:B------:R-:W-:Y:S02]  /*2460*/  UISETP.NE.AND UP0, UPT, UR27, 0x4, UPT ;  /* 0x000000041b00788c */ /* 0x000fe4000bf05270 */
[----:B------:R-:W-:Y:S02]  /*2470*/  UISETP.NE.AND UP1, UPT, UR28, 0x4, UPT ;  /* 0x000000041c00788c */ /* 0x000fe4000bf25270 */
[----:B------:R-:W-:Y:S02]  /*2480*/  USEL UR6, URZ, 0x1, UP0 ;  /* 0x000000013f067887 */ /* 0x000fe40008000000 */
[----:B------:R-:W-:-:S02]  /*2490*/  USEL UR27, UR27, URZ, UP0 ;  /* 0x0000003f1b1b7287 */ /* 0x000fc40008000000 */
[----:B------:R-:W-:Y:S02]  /*24a0*/  USEL UR28, UR28, URZ, UP1 ;  /* 0x0000003f1c1c7287 */ /* 0x000fe40008800000 */
[----:B------:R-:W-:Y:S01]  /*24b0*/  LOP3.LUT R13, R13, UR6, RZ, 0x3c, !PT ;  /* 0x000000060d0d7c12 */ /* 0x000fe2000f8e3cff */
[----:B------:R-:W-:Y:S01]  /*24c0*/  UMOV UR6, 0x1 ;  /* 0x0000000100067882 */ /* 0x000fe20000000000 */
[----:B------:R-:W-:Y:S08]  /*24d0*/  @P0 BRA `(.L_x_29) ;  /* 0xfffffff800700947 */ /* 0x000ff0000383ffff */
.L_x_21:
[----:B------:R-:W-:Y:S01]  /*24e0*/  UISETP.NE.AND UP0, UPT, UR4, URZ, UPT ;  /* 0x0000003f0400728c */ /* 0x000fe2000bf05270 */
[----:B0-2---:R-:W0:Y:S03]  /*24f0*/  LDC R10, c[0x0][0x28c] ;  /* 0x0000a300ff0a7b82 */ /* 0x005e260000000800 */
[----:B------:R-:W-:-:S06]  /*2500*/  USEL UR4, URZ, 0x1, !UP0 ;  /* 0x000000013f047887 */ /* 0x000fcc000c000000 */
[----:B------:R-:W-:-:S13]  /*2510*/  ISETP.NE.AND P0, PT, RZ, UR4, PT ;  /* 0x00000004ff007c0c */ /* 0x000fda000bf05270 */
[----:B------:R-:W-:Y:S05]  /*2520*/  @!P0 BRA `(.L_x_30) ;  /* 0x0000000000848947 */ /* 0x000fea0003800000 */
[----:B------:R-:W-:Y:S02]  /*2530*/  WARPGROUP.DEPBAR.LE gsb0, 0x0 ;  /* 0x00008000000079c5 */ /* 0x000fe40000010000 */
[----:B------:R-:W-:Y:S01]  /*2540*/  FADD R83, R24, R83 ;  /* 0x0000005318537221 */ /* 0x000fe20000000000 */
        /* <DEDUP_REMOVED lines=30> */
[----:B------:R-:W-:-:S07]  /*2730*/  FADD R20, R20, R55 ;  /* 0x0000003714147221 */ /* 0x000fce0000000000 */
.L_x_30:
[----:B0-----:R-:W-:Y:S01]  /*2740*/  ISETP.GE.AND P0, PT, R10, 0x1, PT ;  /* 0x000000010a00780c */ /* 0x001fe20003f06270 */
[----:B------:R0:W-:Y:S01]  /*2750*/  SYNCS.ARRIVE.TRANS64.A1T0 RZ, [R85+UR26], RZ ;  /* 0x000000ff55ff79a7 */ /* 0x0001e2000810001a */
[----:B------:R-:W-:-:S11]  /*2760*/  WARPGROUP.DEPBAR.LE gsb0, 0x0 ;  /* 0x00008000000079c5 */ /* 0x000fd60000010000 */
[----:B------:R-:W-:Y:S05]  /*2770*/  @!P0 BRA `(.L_x_31) ;  /* 0x0000000000388947 */ /* 0x000fea0003800000 */
[----:B------:R-:W-:-:S06]  /*2780*/  UISETP.NE.AND UP0, UPT, UR24, 0x3, UPT ;  /* 0x000000031800788c */ /* 0x000fcc000bf05270 */
[----:B------:R-:W-:-:S13]  /*2790*/  PLOP3.LUT P0, PT, PT, PT, UP0, 0x80, 0x0 ;  /* 0x000000000000781c */ /* 0x000fda0003f0f008 */
[----:B------:R-:W-:Y:S05]  /*27a0*/  @!P0 BRA `(.L_x_32) ;  /* 0x0000000000048947 */ /* 0x000fea0003800000 */
[----:B------:R-:W-:Y:S01]  /*27b0*/  BPT.TRAP 0x1 ;  /* 0x000000040000795c */ /* 0x000fe20000300000 */
.L_x_32:
[----:B------:R-:W-:Y:S02]  /*27c0*/  UIADD3 UR4, UR20, UR15, URZ ;  /* 0x0000000f14047290 */ /* 0x000fe4000fffe03f */
[----:B------:R-:W-:Y:S02]  /*27d0*/  UISETP.GT.U32.AND UP0, UPT, UR13, 0x1, UPT ;  /* 0x000000010d00788c */ /* 0x000fe4000bf04070 */
[----:B------:R-:W-:-:S04]  /*27e0*/  USHF.L.U32 UR4, UR4, 0x3, URZ ;  /* 0x0000000304047899 */ /* 0x000fc8000800063f */
[----:B------:R-:W-:Y:S01]  /*27f0*/  ULOP3.LUT UR4, UR4, 0x18, URZ, 0xc0, !UPT ;  /* 0x0000001804047892 */ /* 0x000fe2000f8ec03f */
[----:B------:R-:W-:-:S03]  /*2800*/  PLOP3.LUT P0, PT, PT, PT, UP0, 0x80, 0x0 ;  /* 0x000000000000781c */ /* 0x000fc60003f0f008 */
[----:B------:R-:W-:-:S04]  /*2810*/  UIADD3 UR4, UR12, 0x20, UR4 ;  /* 0x000000200c047890 */ /* 0x000fc8000fffe004 */
[----:B------:R-:W-:-:S09]  /*2820*/  UPRMT UR4, URZ, 0x654, UR4 ;  /* 0x000006543f047896 */ /* 0x000fd20008000004 */
[----:B------:R-:W-:Y:S01]  /*2830*/  SYNCS.ARRIVE.TRANS64.RED.A1T0 RZ, [UR4], RZ ;  /* 0x000000ffffff79a7 */ /* 0x000fe20008100404 */
[----:B------:R-:W-:Y:S05]  /*2840*/  @P0 BRA `(.L_x_31) ;  /* 0x0000000000040947 */ /* 0x000fea0003800000 */
[----:B------:R-:W-:Y:S01]  /*2850*/  BPT.TRAP 0x1 ;  /* 0x000000040000795c */ /* 0x000fe20000300000 */
.L_x_31:
[----:B------:R-:W-:Y:S01]  /*2860*/  SHF.L.U32 R10, R84, 0x1f, RZ ;  /* 0x0000001f540a7819 */ /* 0x000fe200000006ff */
[----:B------:R-:W2:Y:S01]  /*2870*/  LDC R25, c[0x0][0x288] ;  /* 0x0000a200ff197b82 */ /* 0x000ea20000000800 */
[----:B------:R-:W-:Y:S02]  /*2880*/  IMAD.SHL.U32 R24, R2, 0x40, RZ ;  /* 0x0000004002187824 */ /* 0x000fe400078e00ff */
[----:B------:R-:W3:Y:S02]  /*2890*/  SYNCS.PHASECHK.TRANS64.TRYWAIT P0, [R15+URZ+0x8], R10 ;  /* 0x0000080a0f0075a7 */ /* 0x000ee4000800017f */
[----:B---3--:R-:W-:Y:S05]  /*28a0*/  @!P0 BRA `(.L_x_33) ;  /* 0x0000004000148947 */ /* 0x008fea0003800000 */
.L_x_127:
[----:B------:R-:W-:Y:S01]  /*28b0*/  ULDC UR4, c[0x0][0x284] ;  /* 0x0000a10000047ab9 */ /* 0x000fe20000000800 */
[----:B------:R-:W-:Y:S01]  /*28c0*/  IMAD.SHL.U32 R28, R3, 0x40, RZ ;  /* 0x00000040031c7824 */ /* 0x000fe200078e00ff */
[----:B------:R-:W-:-:S04]  /*28d0*/  ISETP.GE.AND P0, PT, R24, UR4, PT ;  /* 0x0000000418007c0c */ /* 0x000fc8000bf06270 */
[----:B--2---:R-:W-:-:S13]  /*28e0*/  ISETP.GE.OR P0, PT, R28, R25, P0 ;  /* 0x000000191c00720c */ /* 0x004fda0000706670 */
[----:B------:R-:W-:Y:S05]  /*28f0*/  @P0 BRA `(.L_x_34) ;  /* 0x0000002400d00947 */ /* 0x000fea0003800000 */
[----:B------:R-:W2:Y:S01]  /*2900*/  LDC.64 R16, c[0x0][0x5c8] ;  /* 0x00017200ff107b82 */ /* 0x000ea20000000a00 */
[----:B------:R-:W-:Y:S01]  /*2910*/  IMAD.SHL.U32 R12, R14, 0x2, RZ ;  /* 0x000000020e0c7824 */ /* 0x000fe200078e00ff */
[----:B------:R-:W-:Y:S01]  /*2920*/  SHF.R.S32.HI R30, RZ, 0x1f, R4 ;  /* 0x0000001fff1e7819 */ /* 0x000fe20000011404 */
[----:B------:R-:W-:Y:S01]  /*2930*/  ULDC.64 UR4, c[0x0][0x5d0] ;  /* 0x0001740000047ab9 */ /* 0x000fe20000000a00 */
[----:B------:R-:W-:Y:S01]  /*2940*/  IMAD.WIDE R26, R2, 0x40, R8 ;  /* 0x00000040021a7825 */ /* 0x000fe200078e0208 */
[----:B------:R-:W-:Y:S01]  /*2950*/  SHF.R.S32.HI R29, RZ, 0x1f, R28 ;  /* 0x0000001fff1d7819 */ /* 0x000fe2000001141c */
[----:B------:R-:W-:Y:S01]  /*2960*/  BSSY B0, `(.L_x_34) ;  /* 0x000026d000007945 */ /* 0x000fe20003800000 */
[----:B------:R-:W-:Y:S01]  /*2970*/  SHF.R.S32.HI R13, RZ, 0x1f, R12 ;  /* 0x0000001fff0d7819 */ /* 0x000fe2000001140c */
[----:B------:R-:W-:Y:S02]  /*2980*/  IMAD R3, R30, UR4, RZ ;  /* 0x000000041e037c24 */ /* 0x000fe4000f8e02ff */
[----:B------:R-:W-:-:S02]  /*2990*/  IMAD R25, R14, -0x2, R25 ;  /* 0xfffffffe0e197824 */ /* 0x000fc400078e0219 */
[----:B---3--:R-:W-:-:S04]  /*29a0*/  IMAD.WIDE.U32 R10, R4, UR4, R12 ;  /* 0x00000004040a7c25 */ /* 0x008fc8000f8e000c */
[----:B------:R-:W-:Y:S01]  /*29b0*/  IMAD R3, R4, UR5, R3 ;  /* 0x0000000504037c24 */ /* 0x000fe2000f8e0203 */
[----:B------:R-:W-:Y:S01]  /*29c0*/  IADD3 R2, P0, R28, R10, RZ ;  /* 0x0000000a1c027210 */ /* 0x000fe20007f1e0ff */
[----:B------:R-:W-:Y:S01]  /*29d0*/  ULDC.64 UR4, c[0x0][0x5c0] ;  /* 0x0001700000047ab9 */ /* 0x000fe20000000a00 */
[----:B------:R-:W-:Y:S02]  /*29e0*/  IMAD.IADD R24, R19, 0x1, -R24 ;  /* 0x0000000113187824 */ /* 0x000fe400078e0a18 */
[----:B------:R-:W-:Y:S01]  /*29f0*/  IADD3.X R3, R29, R11, R3, P0, !PT ;  /* 0x0000000b1d037210 */ /* 0x000fe200007fe403 */
[----:B------:R-:W-:Y:S02]  /*2a00*/  IMAD.IADD R25, R25, 0x1, -R28 ;  /* 0x0000000119197824 */ /* 0x000fe400078e0a1c */
[-C--:B--2---:R-:W-:Y:S02]  /*2a10*/  IMAD R10, R27, R16.reuse, RZ ;  /* 0x000000101b0a7224 */ /* 0x084fe400078e02ff */
[----:B------:R-:W-:-:S04]  /*2a20*/  IMAD.WIDE.U32 R2, R26, R16, R2 ;  /* 0x000000101a027225 */ /* 0x000fc800078e0002 */
[----:B------:R-:W-:Y:S01]  /*2a30*/  IMAD R11, R26, R17, R10 ;  /* 0x000000111a0b7224 */ /* 0x000fe200078e020a */
[----:B------:R-:W-:Y:S02]  /*2a40*/  LEA R10, P0, R16, R2, 0x3 ;  /* 0x00000002100a7211 */ /* 0x000fe400078018ff */
[----:B------:R-:W-:Y:S01]  /*2a50*/  IADD3 R2, P1, R2, UR4, RZ ;  /* 0x0000000402027c10 */ /* 0x000fe2000ff3e0ff */
[----:B------:R-:W-:Y:S01]  /*2a60*/  IMAD.IADD R3, R3, 0x1, R11 ;  /* 0x0000000103037824 */ /* 0x000fe200078e020b */
[----:B------:R-:W-:-:S04]  /*2a70*/  IADD3 R10, P2, R10, UR4, RZ ;  /* 0x000000040a0a7c10 */ /* 0x000fc8000ff5e0ff */
[----:B------:R-:W-:Y:S02]  /*2a80*/  LEA.HI.X R11, R16, R3, R17, 0x3, P0 ;  /* 0x00000003100b7211 */ /* 0x000fe400000f1c11 */
[----:B-1---5:R-:W-:Y:S02]  /*2a90*/  FSETP.NEU.AND P0, PT, R7, RZ, PT ;  /* 0x000000ff0700720b */ /* 0x022fe40003f0d000 */
[----:B------:R-:W-:Y:S02]  /*2aa0*/  IADD3.X R3, R3, UR5, RZ, P1, !PT ;  /* 0x0000000503037c10 */ /* 0x000fe40008ffe4ff */
[----:B------:R-:W-:-:S09]  /*2ab0*/  IADD3.X R11, R11, UR5, RZ, P2, !PT ;  /* 0x000000050b0b7c10 */ /* 0x000fd200097fe4ff */
[----:B------:R-:W-:Y:S05]  /*2ac0*/  @!P0 BRA `(.L_x_35) ;  /* 0x0000001c00188947 */ /* 0x000fea0003800000 */
[----:B------:R-:W-:Y:S01]  /*2ad0*/  ULDC.64 UR4, c[0x0][0x5b8] ;  /* 0x00016e0000047ab9 */ /* 0x000fe20000000a00 */
[----:B------:R-:W-:Y:S01]  /*2ae0*/  ULDC.64 UR8, c[0x0][0x5a8] ;  /* 0x00016a0000087ab9 */ /* 0x000fe20000000a00 */
[----:B------:R-:W-:Y:S01]  /*2af0*/  IMAD.WIDE.U32 R12, R4, UR4, R12 ;  /* 0x00000004040c7c25 */ /* 0x000fe2000f8e000c */
[----:B------:R-:W-:Y:S03]  /*2b00*/  BSSY B1, `(.L_x_36) ;  /* 0x0000010000017945 */ /* 0x000fe60003800000 */
[----:B------:R-:W-:Y:S01]  /*2b10*/  IMAD R17, R30, UR4, RZ ;  /* 0x000000041e117c24 */ /* 0x000fe2000f8e02ff */
[----:B------:R-:W-:-:S03]  /*2b20*/  IADD3 R16, P0, R28, R12, RZ ;  /* 0x0000000c1c107210 */ /* 0x000fc60007f1e0ff */
[----:B------:R-:W-:Y:S01]  /*2b30*/  IMAD R17, R4, UR5, R17 ;  /* 0x0000000504117c24 */ /* 0x000fe2000f8e0211 */
[----:B------:R-:W-:Y:S01]  /*2b40*/  ULDC.64 UR4, c[0x0][0x5b0] ;  /* 0x00016c0000047ab9 */ /* 0x000fe20000000a00 */
[----:B------:R-:W-:-:S03]  /*2b50*/  PRMT R4, RZ, 0x7610, R4 ;  /* 0x00007610ff047816 */ /* 0x000fc60000000004 */
[----:B------:R-:W-:Y:S01]  /*2b60*/  IADD3.X R17, R29, R13, R17, P0, !PT ;  /* 0x0000000d1d117210 */ /* 0x000fe200007fe411 */
[----:B------:R-:W-:Y:S01]  /*2b70*/  IMAD R29, R27, UR4, RZ ;  /* 0x000000041b1d7c24 */ /* 0x000fe2000f8e02ff */
[----:B------:R-:W-:Y:S01]  /*2b80*/  ISETP.GE.AND P0, PT, R25, 0x1, PT ;  /* 0x000000011900780c */ /* 0x000fe20003f06270 */
[----:B------:R-:W-:-:S03]  /*2b90*/  IMAD.WIDE.U32 R12, R26, UR4, R16 ;  /* 0x000000041a0c7c25 */ /* 0x000fc6000f8e0010 */
[----:B------:R-:W-:Y:S01]  /*2ba0*/  ISETP.LT.OR P2, PT, R24, 0x1, !P0 ;  /* 0x000000011800780c */ /* 0x000fe20004741670 */
[----:B------:R-:W-:Y:S01]  /*2bb0*/  IMAD R29, R26, UR5, R29 ;  /* 0x000000051a1d7c24 */ /* 0x000fe2000f8e021d */
[----:B------:R-:W-:-:S04]  /*2bc0*/  IADD3 R12, P1, R12, UR8, RZ ;  /* 0x000000080c0c7c10 */ /* 0x000fc8000ff3e0ff */
[----:B------:R-:W-:-:S07]  /*2bd0*/  IADD3.X R13, R13, UR9, R29, P1, !PT ;  /* 0x000000090d0d7c10 */ /* 0x000fce0008ffe41d */
[----:B------:R-:W-:Y:S05]  /*2be0*/  @P2 BRA `(.L_x_37) ;  /* 0x0000000000042947 */ /* 0x000fea0003800000 */
[----:B------:R1:W5:Y:S02]  /*2bf0*/  LDG.E.U8 R4, desc[UR18][R12.64] ;  /* 0x000000120c047981 */ /* 0x000364000c1e1100 */
.L_x_37:
[----:B------:R-:W-:Y:S05]  /*2c00*/  BSYNC B1 ;  /* 0x0000000000017941 */ /* 0x000fea0003800000 */
.L_x_36:
[----:B-----5:R-:W-:Y:S01]  /*2c10*/  LOP3.LUT R4, R4, 0xff, RZ, 0xc0, !PT ;  /* 0x000000ff04047812 */ /* 0x020fe200078ec0ff */
[----:B------:R-:W-:Y:S01]  /*2c20*/  BSSY B1, `(.L_x_38) ;  /* 0x000000c000017945 */ /* 0x000fe20003800000 */
[----:B------:R-:W-:Y:S02]  /*2c30*/  ISETP.GE.AND P1, PT, R25, 0x2, PT ;  /* 0x000000021900780c */ /* 0x000fe40003f26270 */
[----:B------:R-:W-:Y:S02]  /*2c40*/  F2FP.F16.E4M3.UNPACK_B R4, R4 ;  /* 0x00000004ff04723e */ /* 0x000fe400020006ff */
[----:B------:R-:W-:-:S03]  /*2c50*/  ISETP.LT.OR P3, PT, R24, 0x1, !P1 ;  /* 0x000000011800780c */ /* 0x000fc60004f61670 */
[----:B------:R-:W-:-:S05]  /*2c60*/  HADD2.F32 R4, -RZ, R4.H0_H0 ;  /* 0x20000004ff047230 */ /* 0x000fca0000004100 */
[----:B------:R-:W-:-:S04]  /*2c70*/  FMUL R4, R4, R7 ;  /* 0x0000000704047220 */ /* 0x000fc80000400000 */
[----:B------:R-:W-:-:S05]  /*2c80*/  FFMA R4, R83, R6, R4 ;  /* 0x0000000653047223 */ /* 0x000fca0000000004 */
[----:B------:R-:W-:Y:S02]  /*2c90*/  F2FP.SATFINITE.E4M3.F32.PACK_AB_MERGE_C R29, RZ, R4, RZ ;  /* 0x00000004ff1d723e */ /* 0x000fe400048070ff */
[----:B------:R-:W-:-:S03]  /*2ca0*/  PRMT R4, RZ, 0x7610, R4 ;  /* 0x00007610ff047816 */ /* 0x000fc60000000004 */
[----:B------:R2:W-:Y:S01]  /*2cb0*/  @!P2 STG.E.U8 desc[UR18][R2.64], R29 ;  /* 0x0000001d0200a986 */ /* 0x0005e2000c101112 */
[----:B------:R-:W-:Y:S05]  /*2cc0*/  @P3 BRA `(.L_x_39) ;  /* 0x0000000000043947 */ /* 0x000fea0003800000 */
[----:B------:R3:W5:Y:S02]  /*2cd0*/  LDG.E.U8 R4, desc[UR18][R12.64+0x1] ;  /* 0x000001120c047981 */ /* 0x000764000c1e1100 */
.L_x_39:
[----:B------:R-:W-:Y:S05]  /*2ce0*/  BSYNC B1 ;  /* 0x0000000000017941 */ /* 0x000fea0003800000 */
.L_x_38:
[----:B-----5:R-:W-:Y:S01]  /*2cf0*/  LOP3.LUT R4, R4, 0xff, RZ, 0xc0, !PT ;  /* 0x000000ff04047812 */ /* 0x020fe200078ec0ff */
[----:B------:R-:W-:Y:S01]  /*2d00*/  BSSY B1, `(.L_x_40) ;  /* 0x0000012000017945 */ /* 0x000fe20003800000 */
[----:B--2---:R-:W-:Y:S02]  /*2d10*/  IADD3 R29, P2, R26, 0x8, RZ ;  /* 0x000000081a1d7810 */ /* 0x004fe40007f5e0ff */
[----:B------:R-:W-:Y:S02]  /*2d20*/  F2FP.F16.E4M3.UNPACK_B R4, R4 ;  /* 0x00000004ff04723e */ /* 0x000fe400020006ff */
[----:B------:R-:W-:Y:S01]  /*2d30*/  ISETP.LT.OR P0, PT, R24, 0x9, !P0 ;  /* 0x000000091800780c */ /* 0x000fe20004701670 */
[----:B------:R-:W-:Y:S02]  /*2d40*/  IMAD.X R26, RZ, RZ, R27, P2 ;  /* 0x000000ffff1a7224 */ /* 0x000fe400010e061b */
[----:B------:R-:W-:Y:S02]  /*2d50*/  HADD2.F32 R4, -RZ, R4.H0_H0 ;  /* 0x20000004ff047230 */ /* 0x000fe40000004100 */
[----:B------:R-:W-:-:S02]  /*2d60*/  IMAD R26, R26, UR4, RZ ;  /* 0x000000041a1a7c24 */ /* 0x000fc4000f8e02ff */
[----:B------:R-:W-:-:S04]  /*2d70*/  IMAD.WIDE.U32 R16, R29, UR4, R16 ;  /* 0x000000041d107c25 */ /* 0x000fc8000f8e0010 */
[----:B------:R-:W-:Y:S01]  /*2d80*/  FMUL R27, R4, R7 ;  /* 0x00000007041b7220 */ /* 0x000fe20000400000 */
[----:B------:R-:W-:Y:S01]  /*2d90*/  PRMT R4, RZ, 0x7610, R4 ;  /* 0x00007610ff047816 */ /* 0x000fe20000000004 */
[----:B------:R-:W-:Y:S02]  /*2da0*/  IMAD R29, R29, UR5, R26 ;  /* 0x000000051d1d7c24 */ /* 0x000fe4000f8e021a */
[----:B------:R-:W-:Y:S01]  /*2db0*/  FFMA R27, R82, R6, R27 ;  /* 0x00000006521b7223 */ /* 0x000fe2000000001b */
[----:B------:R-:W-:-:S04]  /*2dc0*/  IADD3 R16, P2, R16, UR8, RZ ;  /* 0x0000000810107c10 */ /* 0x000fc8000ff5e0ff */
[----:B------:R-:W-:Y:S02]  /*2dd0*/  F2FP.SATFINITE.E4M3.F32.PACK_AB_MERGE_C R27, RZ, R27, RZ ;  /* 0x0000001bff1b723e */ /* 0x000fe400048070ff */
[----:B------:R-:W-:-:S03]  /*2de0*/  IADD3.X R17, R17, UR9, R29, P2, !PT ;  /* 0x0000000911117c10 */ /* 0x000fc600097fe41d */
[----:B------:R2:W-:Y:S01]  /*2df0*/  @!P3 STG.E.U8 desc[UR18][R2.64+0x1], R27 ;  /* 0x0000011b0200b986 */ /* 0x0005e2000c101112 */
[----:B------:R-:W-:Y:S05]  /*2e00*/  @P0 BRA `(.L_x_41) ;  /* 0x0000000000040947 */ /* 0x000fea0003800000 */
[----:B------:R4:W5:Y:S02]  /*2e10*/  LDG.E.U8 R4, desc[UR18][R16.64] ;  /* 0x0000001210047981 */ /* 0x000964000c1e1100 */
.L_x_41:
[----:B------:R-:W-:Y:S05]  /*2e20*/  BSYNC B1 ;  /* 0x0000000000017941 */ /* 0x000fea0003800000 */
.L_x_40:
[----:B-----5:R-:W-:Y:S01]  /*2e30*/  LOP3.LUT R4, R4, 0xff, RZ, 0xc0, !PT ;  /* 0x000000ff04047812 */ /* 0x020fe200078ec0ff */
[----:B------:R-:W-:Y:S01]  /*2e40*/  BSSY B1, `(.L_x_42) ;  /* 0x000000b000017945 */ /* 0x000fe20003800000 */
[----:B------:R-:W-:Y:S02]  /*2e50*/  ISETP.LT.OR P1, PT, R24, 0x9, !P1 ;  /* 0x000000091800780c */ /* 0x000fe40004f21670 */
[----:B------:R-:W-:-:S05]  /*2e60*/  F2FP.F16.E4M3.UNPACK_B R4, R4 ;  /* 0x00000004ff04723e */ /* 0x000fca00020006ff */
[----:B------:R-:W-:-:S05]  /*2e70*/  HADD2.F32 R4, -RZ, R4.H0_H0 ;  /* 0x20000004ff047230 */ /* 0x000fca0000004100 */
[----:B------:R-:W-:-:S04]  /*2e80*/  FMUL R4, R4, R7 ;  /* 0x0000000704047220 */ /* 0x000fc80000400000 */
[----:B------:R-:W-:-:S05]  /*2e90*/  FFMA R4, R81, R6, R4 ;  /* 0x0000000651047223 */ /* 0x000fca0000000004 */
[----:B--2---:R-:W-:Y:S02]  /*2ea0*/  F2FP.SATFINITE.E4M3.F32.PACK_AB_MERGE_C R27, RZ, R4, RZ ;  /* 0x00000004ff1b723e */ /* 0x004fe400048070ff */
[----:B------:R-:W-:-:S03]  /*2eb0*/  PRMT R4, RZ, 0x7610, R4 ;  /* 0x00007610ff047816 */ /* 0x000fc60000000004 */
[----:B------:R2:W-:Y:S01]  /*2ec0*/  @!P0 STG.E.U8 desc[UR18][R10.64], R27 ;  /* 0x0000001b0a008986 */ /* 0x0005e2000c101112 */
[----:B------:R-:W-:Y:S05]  /*2ed0*/  @P1 BRA `(.L_x_43) ;  /* 0x0000000000041947 */ /* 0x000fea0003800000 */
[----:B------:R0:W5:Y:S02]  /*2ee0*/  LDG.E.U8 R4, desc[UR18][R16.64+0x1] ;  /* 0x0000011210047981 */ /* 0x000164000c1e1100 */
.L_x_43:
[----:B------:R-:W-:Y:S05]  /*2ef0*/  BSYNC B1 ;  /* 0x0000000000017941 */ /* 0x000fea0003800000 */
.L_x_42:
[----:B-----5:R-:W-:Y:S01]  /*2f00*/  LOP3.LUT R4, R4, 0xff, RZ, 0xc0, !PT ;  /* 0x000000ff04047812 */ /* 0x020fe200078ec0ff */
[----:B------:R-:W-:Y:S01]  /*2f10*/  BSSY B1, `(.L_x_44) ;  /* 0x000000c000017945 */ /* 0x000fe20003800000 */
[----:B------:R-:W-:Y:S02]  /*2f20*/  ISETP.GE.AND P0, PT, R25, 0x9, PT ;  /* 0x000000091900780c */ /* 0x000fe40003f06270 */
[----:B------:R-:W-:Y:S02]  /*2f30*/  F2FP.F16.E4M3.UNPACK_B R4, R4 ;  /* 0x00000004ff04723e */ /* 0x000fe400020006ff */
[----:B------:R-:W-:-:S03]  /*2f40*/  ISETP.LT.OR P2, PT, R24, 0x1, !P0 ;  /* 0x000000011800780c */ /* 0x000fc60004741670 */
[----:B------:R-:W-:-:S05]  /*2f50*/  HADD2.F32 R4, -RZ, R4.H0_H0 ;  /* 0x20000004ff047230 */ /* 0x000fca0000004100 */
[----:B--2---:R-:W-:Y:S01]  /*2f60*/  FMUL R27, R4, R7 ;  /* 0x00000007041b7220 */ /* 0x004fe20000400000 */
[----:B------:R-:W-:-:S03]  /*2f70*/  PRMT R4, RZ, 0x7610, R4 ;  /* 0x00007610ff047816 */ /* 0x000fc60000000004 */
[----:B------:R-:W-:-:S05]  /*2f80*/  FFMA R27, R80, R6, R27 ;  /* 0x00000006501b7223 */ /* 0x000fca000000001b */
[----:B------:R-:W-:-:S05]  /*2f90*/  F2FP.SATFINITE.E4M3.F32.PACK_AB_MERGE_C R27, RZ, R27, RZ ;  /* 0x0000001bff1b723e */ /* 0x000fca00048070ff */
[----:B------:R2:W-:Y:S01]  /*2fa0*/  @!P1 STG.E.U8 desc[UR18][R10.64+0x1], R27 ;  /* 0x0000011b0a009986 */ /* 0x0005e2000c101112 */
[----:B------:R-:W-:Y:S05]  /*2fb0*/  @P2 BRA `(.L_x_45) ;  /* 0x0000000000042947 */ /* 0x000fea0003800000 */
[----:B------:R0:W5:Y:S02]  /*2fc0*/  LDG.E.U8 R4, desc[UR18][R12.64+0x8] ;  /* 0x000008120c047981 */ /* 0x000164000c1e1100 */
.L_x_45:
[----:B------:R-:W-:Y:S05]  /*2fd0*/  BSYNC B1 ;  /* 0x0000000000017941 */ /* 0x000fea0003800000 */
.L_x_44:
        /* <DEDUP_REMOVED lines=13> */
.L_x_47:
[----:B------:R-:W-:Y:S05]  /*30b0*/  BSYNC B1 ;  /* 0x0000000000017941 */ /* 0x000fea0003800000 */
.L_x_46:
[----:B-----5:R-:W-:Y:S01]  /*30c0*/  LOP3.LUT R4, R4, 0xff, RZ, 0xc0, !PT ;  /* 0x000000ff04047812 */ /* 0x020fe200078ec0ff */
[----:B------:R-:W-:Y:S01]  /*30d0*/  BSSY B1, `(.L_x_48) ;  /* 0x000000b000017945 */ /* 0x000fe20003800000 */
[----:B------:R-:W-:Y:S02]  /*30e0*/  ISETP.LT.OR P0, PT, R24, 0x9, !P0 ;  /* 0x000000091800780c */ /* 0x000fe40004701670 */
[----:B------:R-:W-:-:S05]  /*30f0*/  F2FP.F16.E4M3.UNPACK_B R4, R4 ;  /* 0x00000004ff04723e */ /* 0x000fca00020006ff */
        /* <DEDUP_REMOVED lines=8> */
.L_x_49:
[----:B------:R-:W-:Y:S05]  /*3180*/  BSYNC B1 ;  /* 0x0000000000017941 */ /* 0x000fea0003800000 */
.L_x_48:
        /* <DEDUP_REMOVED lines=12> */
.L_x_51:
[----:B------:R-:W-:Y:S05]  /*3250*/  BSYNC B1 ;  /* 0x0000000000017941 */ /* 0x000fea0003800000 */
.L_x_50:
        /* <DEDUP_REMOVED lines=13> */
.L_x_53:
[----:B------:R-:W-:Y:S05]  /*3330*/  BSYNC B1 ;  /* 0x0000000000017941 */ /* 0x000fea0003800000 */
.L_x_52:
        /* <DEDUP_REMOVED lines=13> */
.L_x_55:
[----:B------:R-:W-:Y:S05]  /*3410*/  BSYNC B1 ;  /* 0x0000000000017941 */ /* 0x000fea0003800000 */
.L_x_54:
        /* <DEDUP_REMOVED lines=12> */
.L_x_57:
[----:B------:R-:W-:Y:S05]  /*34e0*/  BSYNC B1 ;  /* 0x0000000000017941 */ /* 0x000fea0003800000 */
.L_x_56:
        /* <DEDUP_REMOVED lines=12> */
.L_x_59:
[----:B------:R-:W-:Y:S05]  /*35b0*/  BSYNC B1 ;  /* 0x0000000000017941 */ /* 0x000fea0003800000 */
.L_x_58:
        /* <DEDUP_REMOVED lines=13> */
.L_x_61:
[----:B------:R-:W-:Y:S05]  /*3690*/  BSYNC B1 ;  /* 0x0000000000017941 */ /* 0x000fea0003800000 */
.L_x_60:
        /* <DEDUP_REMOVED lines=13> */
.L_x_63:
[----:B------:R-:W-:Y:S05]  /*3770*/  BSYNC B1 ;  /* 0x0000000000017941 */ /* 0x000fea0003800000 */
.L_x_62:
        /* <DEDUP_REMOVED lines=12> */
.L_x_65:
[----:B------:R-:W-:Y:S05]  /*3840*/  BSYNC B1 ;  /* 0x0000000000017941 */ /* 0x000fea0003800000 */
.L_x_64:
        /* <DEDUP_REMOVED lines=12> */
.L_x_67:
[----:B------:R-:W-:Y:S05]  /*3910*/  BSYNC B1 ;  /* 0x0000000000017941 */ /* 0x000fea0003800000 */
.L_x_66:
        /* <DEDUP_REMOVED lines=13> */
.L_x_69:
[----:B------:R-:W-:Y:S05]  /*39f0*/  BSYNC B1 ;  /* 0x0000000000017941 */ /* 0x000fea0003800000 */
.L_x_68:
        /* <DEDUP_REMOVED lines=13> */
.L_x_71:
[----:B------:R-:W-:Y:S05]  /*3ad0*/  BSYNC B1 ;  /* 0x0000000000017941 */ /* 0x000fea0003800000 */
.L_x_70:
        /* <DEDUP_REMOVED lines=12> */
.L_x_73:
[----:B------:R-:W-:Y:S05]  /*3ba0*/  BSYNC B1 ;  /* 0x0000000000017941 */ /* 0x000fea0003800000 */
.L_x_72:
        /* <DEDUP_REMOVED lines=12> */
.L_x_75:
[----:B------:R-:W-:Y:S05]  /*3c70*/  BSYNC B1 ;  /* 0x0000000000017941 */ /* 0x000fea0003800000 */
.L_x_74:
        /* <DEDUP_REMOVED lines=13> */
.L_x_77:
[----:B------:R-:W-:Y:S05]  /*3d50*/  BSYNC B1 ;  /* 0x0000000000017941 */ /* 0x000fea0003800000 */
.L_x_76:
        /* <DEDUP_REMOVED lines=13> */
.L_x_79:
[----:B------:R-:W-:Y:S05]  /*3e30*/  BSYNC B1 ;  /* 0x0000000000017941 */ /* 0x000fea0003800000 */
.L_x_78:
        /* <DEDUP_REMOVED lines=12> */
.L_x_81:
[----:B------:R-:W-:Y:S05]  /*3f00*/  BSYNC B1 ;  /* 0x0000000000017941 */ /* 0x000fea0003800000 */
.L_x_80:
        /* <DEDUP_REMOVED lines=12> */
.L_x_83:
[----:B------:R-:W-:Y:S05]  /*3fd0*/  BSYNC B1 ;  /* 0x0000000000017941 */ /* 0x000fea0003800000 */
.L_x_82:
        /* <DEDUP_REMOVED lines=13> */
.L_x_85:
[----:B------:R-:W-:Y:S05]  /*40b0*/  BSYNC B1 ;  /* 0x0000000000017941 */ /* 0x000fea0003800000 */
.L_x_84:
        /* <DEDUP_REMOVED lines=13> */
.L_x_87:
[----:B------:R-:W-:Y:S05]  /*4190*/  BSYNC B1 ;  /* 0x0000000000017941 */ /* 0x000fea0003800000 */
.L_x_86:
        /* <DEDUP_REMOVED lines=12> */
.L_x_89:
[----:B------:R-:W-:Y:S05]  /*4260*/  BSYNC B1 ;  /* 0x0000000000017941 */ /* 0x000fea0003800000 */
.L_x_88:
        /* <DEDUP_REMOVED lines=12> */
.L_x_91:
[----:B------:R-:W-:Y:S05]  /*4330*/  BSYNC B1 ;  /* 0x0000000000017941 */ /* 0x000fea0003800000 */
.L_x_90:
        /* <DEDUP_REMOVED lines=13> */
.L_x_93:
[----:B------:R-:W-:Y:S05]  /*4410*/  BSYNC B1 ;  /* 0x0000000000017941 */ /* 0x000fea0003800000 */
.L_x_92:
        /* <DEDUP_REMOVED lines=13> */
.L_x_95:
[----:B------:R-:W-:Y:S05]  /*44f0*/  BSYNC B1 ;  /* 0x0000000000017941 */ /* 0x000fea0003800000 */
.L_x_94:
[----:B-----5:R-:W-:Y:S01]  /*4500*/  LOP3.LUT R4, R4, 0xff, RZ, 0xc0, !PT ;  /* 0x000000ff04047812 */ /* 0x020fe200078ec0ff */
[----:B------:R-:W-:Y:S01]  /*4510*/  BSSY B1, `(.L_x_96) ;  /* 0x000000b000017945 */ /* 0x000fe20003800000 */
[----:B------:R-:W-:Y:S02]  /*4520*/  ISETP.LT.OR P0, PT, R24, 0x9, !P0 ;  /* 0x000000091800780c */ /* 0x000fe40004701670 */
[----:B------:R-:W-:-:S05]  /*4530*/  F2FP.F16.E4M3.UNPACK_B R4, R4 ;  /* 0x00000004ff04723e */ /* 0x000fca00020006ff */
[----:B------:R-:W-:-:S05]  /*4540*/  HADD2.F32 R4, -RZ, R4.H0_H0 ;  /* 0x20000004ff047230 */ /* 0x000fca0000004100 */
[----:B01-3--:R-:W-:Y:S01]  /*4550*/  FMUL R13, R4, R7 ;  /* 0x00000007040d7220 */ /* 0x00bfe20000400000 */
[----:B------:R-:W-:-:S03]  /*4560*/  PRMT R4, RZ, 0x7610, R4 ;  /* 0x00007610ff047816 */ /* 0x000fc60000000004 */
[----:B------:R-:W-:-:S05]  /*4570*/  FFMA R13, R22, R6, R13 ;  /* 0x00000006160d7223 */ /* 0x000fca000000000d */
[----:B------:R-:W-:-:S05]  /*4580*/  F2FP.SATFINITE.E4M3.F32.PACK_AB_MERGE_C R13, RZ, R13, RZ ;  /* 0x0000000dff0d723e */ /* 0x000fca00048070ff */
[----:B------:R0:W-:Y:S01]  /*4590*/  @!P3 STG.E.U8 desc[UR18][R2.64+0x39], R13 ;  /* 0x0000390d0200b986 */ /* 0x0001e2000c101112 */
[----:B------:R-:W-:Y:S05]  /*45a0*/  @P0 BRA `(.L_x_97) ;  /* 0x0000000000040947 */ /* 0x000fea0003800000 */
[----:B------:R1:W5:Y:S02]  /*45b0*/  LDG.E.U8 R4, desc[UR18][R16.64+0x38] ;  /* 0x0000381210047981 */ /* 0x000364000c1e1100 */
.L_x_97:
[----:B------:R-:W-:Y:S05]  /*45c0*/  BSYNC B1 ;  /* 0x0000000000017941 */ /* 0x000fea0003800000 */
.L_x_96:
[----:B-----5:R-:W-:Y:S01]  /*45d0*/  LOP3.LUT R4, R4, 0xff, RZ, 0xc0, !PT ;  /* 0x000000ff04047812 */ /* 0x020fe200078ec0ff */
[----:B------:R-:W-:Y:S01]  /*45e0*/  BSSY B1, `(.L_x_98) ;  /* 0x000000b000017945 */ /* 0x000fe20003800000 */
[----:B------:R-:W-:Y:S02]  /*45f0*/  ISETP.LT.OR P1, PT, R24, 0x9, !P1 ;  /* 0x000000091800780c */ /* 0x000fe40004f21670 */
[----:B------:R-:W-:Y:S02]  /*4600*/  F2FP.F16.E4M3.UNPACK_B R4, R4 ;  /* 0x00000004ff04723e */ /* 0x000fe400020006ff */
[----:B0-----:R-:W-:-:S03]  /*4610*/  PRMT R2, RZ, 0x7610, R2 ;  /* 0x00007610ff027816 */ /* 0x001fc60000000002 */
[----:B------:R-:W-:-:S05]  /*4620*/  HADD2.F32 R4, -RZ, R4.H0_H0 ;  /* 0x20000004ff047230 */ /* 0x000fca0000004100 */
[----:B------:R-:W-:-:S04]  /*4630*/  FMUL R4, R4, R7 ;  /* 0x0000000704047220 */ /* 0x000fc80000400000 */
[----:B------:R-:W-:-:S05]  /*4640*/  FFMA R4, R21, R6, R4 ;  /* 0x0000000615047223 */ /* 0x000fca0000000004 */
[----:B------:R-:W-:-:S05]  /*4650*/  F2FP.SATFINITE.E4M3.F32.PACK_AB_MERGE_C R3, RZ, R4, RZ ;  /* 0x00000004ff03723e */ /* 0x000fca00048070ff */
[----:B------:R0:W-:Y:S01]  /*4660*/  @!P0 STG.E.U8 desc[UR18][R10.64+0x38], R3 ;  /* 0x000038030a008986 */ /* 0x0001e2000c101112 */
[----:B------:R-:W-:Y:S05]  /*4670*/  @P1 BRA `(.L_x_99) ;  /* 0x0000000000041947 */ /* 0x000fea0003800000 */
[----:B------:R3:W5:Y:S02]  /*4680*/  LDG.E.U8 R2, desc[UR18][R16.64+0x39] ;  /* 0x0000391210027981 */ /* 0x000764000c1e1100 */
.L_x_99:
[----:B------:R-:W-:Y:S05]  /*4690*/  BSYNC B1 ;  /* 0x0000000000017941 */ /* 0x000fea0003800000 */
.L_x_98:
[----:B------:R-:W-:Y:S05]  /*46a0*/  @P1 BRA `(.L_x_100) ;  /* 0x0000000800601947 */ /* 0x000fea0003800000 */
[----:B-----5:R-:W-:-:S04]  /*46b0*/  LOP3.LUT R2, R2, 0xff, RZ, 0xc0, !PT ;  /* 0x000000ff02027812 */ /* 0x020fc800078ec0ff */
[----:B------:R-:W-:-:S05]  /*46c0*/  F2FP.F16.E4M3.UNPACK_B R2, R2 ;  /* 0x00000002ff02723e */ /* 0x000fca00020006ff */
[----:B------:R-:W-:-:S05]  /*46d0*/  HADD2.F32 R2, -RZ, R2.H0_H0 ;  /* 0x20000002ff027230 */ /* 0x000fca0000004100 */
[----:B0-----:R-:W-:-:S04]  /*46e0*/  FMUL R3, R2, R7 ;  /* 0x0000000702037220 */ /* 0x001fc80000400000 */
[----:B------:R-:W-:-:S05]  /*46f0*/  FFMA R3, R20, R6, R3 ;  /* 0x0000000614037223 */ /* 0x000fca0000000003 */
[----:B------:R-:W-:-:S05]  /*4700*/  F2FP.SATFINITE.E4M3.F32.PACK_AB_MERGE_C R3, RZ, R3, RZ ;  /* 0x00000003ff03723e */ /* 0x000fca00048070ff */
[----:B------:R0:W-:Y:S01]  /*4710*/  STG.E.U8 desc[UR18][R10.64+0x39], R3 ;  /* 0x000039030a007986 */ /* 0x0001e2000c101112 */
[----:B------:R-:W-:Y:S05]  /*4720*/  BRA `(.L_x_100) ;  /* 0x0000000800407947 */ /* 0x000fea0003800000 */
.L_x_35:
[----:B------:R-:W-:Y:S01]  /*4730*/  ISETP.GE.AND P0, PT, R25, 0x1, PT ;  /* 0x000000011900780c */ /* 0x000fe20003f06270 */
[-C--:B------:R-:W-:Y:S01]  /*4740*/  FMUL R83, R83, R6.reuse ;  /* 0x0000000653537220 */ /* 0x080fe20000400000 */
[----:B------:R-:W-:Y:S01]  /*4750*/  ISETP.GE.AND P1, PT, R25, 0x2, PT ;  /* 0x000000021900780c */ /* 0x000fe20003f26270 */
[-C--:B------:R-:W-:Y:S01]  /*4760*/  FMUL R82, R82, R6.reuse ;  /* 0x0000000652527220 */ /* 0x080fe20000400000 */
[C---:B------:R-:W-:Y:S01]  /*4770*/  ISETP.LT.OR P2, PT, R24.reuse, 0x1, !P0 ;  /* 0x000000011800780c */ /* 0x040fe20004741670 */
[-C--:B------:R-:W-:Y:S01]  /*4780*/  FMUL R81, R81, R6.reuse ;  /* 0x0000000651517220 */ /* 0x080fe20000400000 */
[----:B------:R-:W-:Y:S01]  /*4790*/  ISETP.LT.OR P3, PT, R24, 0x1, !P1 ;  /* 0x000000011800780c */ /* 0x000fe20004f61670 */
[-C--:B------:R-:W-:Y:S01]  /*47a0*/  FMUL R80, R80, R6.reuse ;  /* 0x0000000650507220 */ /* 0x080fe20000400000 */
[----:B------:R-:W-:Y:S01]  /*47b0*/  ISETP.LT.OR P0, PT, R24, 0x9, !P0 ;  /* 0x000000091800780c */ /* 0x000fe20004701670 */
[-C--:B------:R-:W-:Y:S01]  /*47c0*/  FMUL R79, R79, R6.reuse ;  /* 0x000000064f4f7220 */ /* 0x080fe20000400000 */
[----:B------:R-:W-:Y:S01]  /*47d0*/  F2FP.SATFINITE.E4M3.F32.PACK_AB_MERGE_C R83, RZ, R83, RZ ;  /* 0x00000053ff53723e */ /* 0x000fe200048070ff */
[----:B------:R-:W-:Y:S01]  /*47e0*/  FMUL R78, R78, R6 ;  /* 0x000000064e4e7220 */ /* 0x000fe20000400000 */
[----:B------:R-:W-:Y:S01]  /*47f0*/  F2FP.SATFINITE.E4M3.F32.PACK_AB_MERGE_C R13, RZ, R82, RZ ;  /* 0x00000052ff0d723e */ /* 0x000fe200048070ff */
[-C--:B------:R-:W-:Y:S01]  /*4800*/  FMUL R76, R76, R6.reuse ;  /* 0x000000064c4c7220 */ /* 0x080fe20000400000 */
[----:B------:R-:W-:Y:S01]  /*4810*/  F2FP.SATFINITE.E4M3.F32.PACK_AB_MERGE_C R81, RZ, R81, RZ ;  /* 0x00000051ff51723e */ /* 0x000fe200048070ff */
[-C--:B------:R-:W-:Y:S01]  /*4820*/  FMUL R77, R77, R6.reuse ;  /* 0x000000064d4d7220 */ /* 0x080fe20000400000 */
[----:B------:R-:W-:Y:S01]  /*4830*/  F2FP.SATFINITE.E4M3.F32.PACK_AB_MERGE_C R79, RZ, R79, RZ ;  /* 0x0000004fff4f723e */ /* 0x000fe200048070ff */
[----:B------:R-:W-:Y:S01]  /*4840*/  @!P2 STG.E.U8 desc[UR18][R2.64], R83 ;  /* 0x000000530200a986 */ /* 0x000fe2000c101112 */
[C---:B------:R-:W-:Y:S01]  /*4850*/  ISETP.GE.AND P2, PT, R25.reuse, 0x9, PT ;  /* 0x000000091900780c */ /* 0x040fe20003f46270 */
[----:B------:R-:W-:Y:S01]  /*4860*/  FMUL R74, R74, R6 ;  /* 0x000000064a4a7220 */ /* 0x000fe20000400000 */
[----:B------:R-:W-:Y:S01]  /*4870*/  F2FP.SATFINITE.E4M3.F32.PACK_AB_MERGE_C R17, RZ, R78, RZ ;  /* 0x0000004eff11723e */ /* 0x000fe200048070ff */
[----:B------:R1:W-:Y:S01]  /*4880*/  @!P3 STG.E.U8 desc[UR18][R2.64+0x1], R13 ;  /* 0x0000010d0200b986 */ /* 0x0003e2000c101112 */
[----:B------:R-:W-:Y:S01]  /*4890*/  ISETP.GE.AND P3, PT, R25, 0xa, PT ;  /* 0x0000000a1900780c */ /* 0x000fe20003f66270 */
[-C--:B------:R-:W-:Y:S01]  /*48a0*/  FMUL R75, R75, R6.reuse ;  /* 0x000000064b4b7220 */ /* 0x080fe20000400000 */
[C---:B------:R-:W-:Y:S01]  /*48b0*/  ISETP.LT.OR P4, PT, R24.reuse, 0x1, !P2 ;  /* 0x000000011800780c */ /* 0x040fe20005781670 */
[----:B------:R-:W-:Y:S01]  /*48c0*/  @!P0 STG.E.U8 desc[UR18][R10.64], R81 ;  /* 0x000000510a008986 */ /* 0x000fe2000c101112 */
[C---:B------:R-:W-:Y:S01]  /*48d0*/  ISETP.LT.OR P0, PT, R24.reuse, 0x9, !P1 ;  /* 0x000000091800780c */ /* 0x040fe20004f01670 */
[-C--:B------:R-:W-:Y:S01]  /*48e0*/  FMUL R73, R73, R6.reuse ;  /* 0x0000000649497220 */ /* 0x080fe20000400000 */
[----:B------:R-:W-:Y:S01]  /*48f0*/  ISETP.LT.OR P5, PT, R24, 0x1, !P3 ;  /* 0x000000011800780c */ /* 0x000fe20005fa1670 */
[-C--:B------:R-:W-:Y:S01]  /*4900*/  FMUL R72, R72, R6.reuse ;  /* 0x0000000648487220 */ /* 0x080fe20000400000 */
[C---:B------:R-:W-:Y:S01]  /*4910*/  ISETP.LT.OR P1, PT, R24.reuse, 0x9, !P2 ;  /* 0x000000091800780c */ /* 0x040fe20005721670 */
[-C--:B------:R-:W-:Y:S01]  /*4920*/  FMUL R71, R71, R6.reuse ;  /* 0x0000000647477220 */ /* 0x080fe20000400000 */
[----:B------:R-:W-:Y:S01]  /*4930*/  ISETP.LT.OR P2, PT, R24, 0x9, !P3 ;  /* 0x000000091800780c */ /* 0x000fe20005f41670 */
[----:B------:R-:W-:Y:S01]  /*4940*/  FMUL R70, R70, R6 ;  /* 0x0000000646467220 */ /* 0x000fe20000400000 */
[----:B-1----:R-:W-:Y:S01]  /*4950*/  F2FP.SATFINITE.E4M3.F32.PACK_AB_MERGE_C R13, RZ, R80, RZ ;  /* 0x00000050ff0d723e */ /* 0x002fe200048070ff */
[----:B------:R-:W-:Y:S01]  /*4960*/  FMUL R69, R69, R6 ;  /* 0x0000000645457220 */ /* 0x000fe20000400000 */
[----:B------:R-:W-:Y:S01]  /*4970*/  F2FP.SATFINITE.E4M3.F32.PACK_AB_MERGE_C R27, RZ, R76, RZ ;  /* 0x0000004cff1b723e */ /* 0x000fe200048070ff */
[-C--:B------:R-:W-:Y:S01]  /*4980*/  FMUL R68, R68, R6.reuse ;  /* 0x0000000644447220 */ /* 0x080fe20000400000 */
[----:B------:R-:W-:Y:S01]  /*4990*/  F2FP.SATFINITE.E4M3.F32.PACK_AB_MERGE_C R77, RZ, R77, RZ ;  /* 0x0000004dff4d723e */ /* 0x000fe200048070ff */
[----:B------:R1:W-:Y:S01]  /*49a0*/  @!P0 STG.E.U8 desc[UR18][R10.64+0x1], R13 ;  /* 0x0000010d0a008986 */ /* 0x0003e2000c101112 */
[----:B------:R-:W-:Y:S01]  /*49b0*/  ISETP.GE.AND P0, PT, R25, 0x19, PT ;  /* 0x000000191900780c */ /* 0x000fe20003f06270 */
[-C--:B------:R-:W-:Y:S01]  /*49c0*/  FMUL R67, R67, R6.reuse ;  /* 0x0000000643437220 */ /* 0x080fe20000400000 */
[----:B------:R-:W-:Y:S01]  /*49d0*/  F2FP.SATFINITE.E4M3.F32.PACK_AB_MERGE_C R75, RZ, R75, RZ ;  /* 0x0000004bff4b723e */ /* 0x000fe200048070ff */
[----:B------:R-:W-:Y:S01]  /*49e0*/  @!P4 STG.E.U8 desc[UR18][R2.64+0x8], R79 ;  /* 0x0000084f0200c986 */ /* 0x000fe2000c101112 */
[----:B------:R-:W-:Y:S01]  /*49f0*/  F2FP.SATFINITE.E4M3.F32.PACK_AB_MERGE_C R73, RZ, R73, RZ ;  /* 0x00000049ff49723e */ /* 0x000fe200048070ff */
[-C--:B------:R-:W-:Y:S01]  /*4a00*/  FMUL R66, R66, R6.reuse ;  /* 0x0000000642427220 */ /* 0x080fe20000400000 */
[----:B------:R-:W-:Y:S01]  /*4a10*/  F2FP.SATFINITE.E4M3.F32.PACK_AB_MERGE_C R71, RZ, R71, RZ ;  /* 0x00000047ff47723e */ /* 0x000fe200048070ff */
[----:B------:R2:W-:Y:S01]  /*4a20*/  @!P5 STG.E.U8 desc[UR18][R2.64+0x9], R17 ;  /* 0x000009110200d986 */ /* 0x0005e2000c101112 */
[----:B------:R-:W-:Y:S01]  /*4a30*/  ISETP.LT.OR P5, PT, R24, 0x1, !P0 ;  /* 0x000000011800780c */ /* 0x000fe200047a1670 */
[-C--:B------:R-:W-:Y:S01]  /*4a40*/  FMUL R64, R64, R6.reuse ;  /* 0x0000000640407220 */ /* 0x080fe20000400000 */
[C---:B------:R-:W-:Y:S01]  /*4a50*/  ISETP.LT.OR P0, PT, R24.reuse, 0x9, !P0 ;  /* 0x000000091800780c */ /* 0x040fe20004701670 */
[----:B------:R3:W-:Y:S01]  /*4a60*/  @!P2 STG.E.U8 desc[UR18][R10.64+0x9], R27 ;  /* 0x0000091b0a00a986 */ /* 0x0007e2000c101112 */
[----:B------:R-:W-:Y:S01]  /*4a70*/  ISETP.GE.AND P2, PT, R25, 0x12, PT ;  /* 0x000000121900780c */ /* 0x000fe20003f46270 */
[----:B------:R-:W-:Y:S01]  /*4a80*/  FMUL R65, R65, R6 ;  /* 0x0000000641417220 */ /* 0x000fe20000400000 */
[----:B-1----:R-:W-:Y:S01]  /*4a90*/  F2FP.SATFINITE.E4M3.F32.PACK_AB_MERGE_C R13, RZ, R74, RZ ;  /* 0x0000004aff0d723e */ /* 0x002fe200048070ff */
[----:B------:R-:W-:Y:S01]  /*4aa0*/  @!P1 STG.E.U8 desc[UR18][R10.64+0x8], R77 ;  /* 0x0000084d0a009986 */ /* 0x000fe2000c101112 */
[----:B------:R-:W-:Y:S01]  /*4ab0*/  ISETP.GE.AND P1, PT, R25, 0x11, PT ;  /* 0x000000111900780c */ /* 0x000fe20003f26270 */
[-C--:B------:R-:W-:Y:S01]  /*4ac0*/  FMUL R63, R63, R6.reuse ;  /* 0x000000063f3f7220 */ /* 0x080fe20000400000 */
[----:B------:R-:W-:Y:S01]  /*4ad0*/  ISETP.LT.OR P3, PT, R24, 0x1, !P2 ;  /* 0x000000011800780c */ /* 0x000fe20005761670 */
[-C--:B------:R-:W-:Y:S01]  /*4ae0*/  FMUL R62, R62, R6.reuse ;  /* 0x000000063e3e7220 */ /* 0x080fe20000400000 */
[C---:B------:R-:W-:Y:S01]  /*4af0*/  ISETP.LT.OR P4, PT, R24.reuse, 0x1, !P1 ;  /* 0x000000011800780c */ /* 0x040fe20004f81670 */
[-C--:B------:R-:W-:Y:S01]  /*4b00*/  FMUL R61, R61, R6.reuse ;  /* 0x000000063d3d7220 */ /* 0x080fe20000400000 */
[----:B------:R-:W-:Y:S01]  /*4b10*/  ISETP.LT.OR P1, PT, R24, 0x9, !P1 ;  /* 0x000000091800780c */ /* 0x000fe20004f21670 */
[-C--:B------:R-:W-:Y:S01]  /*4b20*/  FMUL R60, R60, R6.reuse ;  /* 0x000000063c3c7220 */ /* 0x080fe20000400000 */
[----:B------:R-:W-:Y:S01]  /*4b30*/  ISETP.LT.OR P2, PT, R24, 0x9, !P2 ;  /* 0x000000091800780c */ /* 0x000fe20005741670 */
[----:B------:R-:W-:Y:S01]  /*4b40*/  FMUL R59, R59, R6 ;  /* 0x000000063b3b7220 */ /* 0x000fe20000400000 */
[----:B--2---:R-:W-:Y:S01]  /*4b50*/  F2FP.SATFINITE.E4M3.F32.PACK_AB_MERGE_C R17, RZ, R72, RZ ;  /* 0x00000048ff11723e */ /* 0x004fe200048070ff */
[-C--:B------:R-:W-:Y:S01]  /*4b60*/  FMUL R58, R58, R6.reuse ;  /* 0x000000063a3a7220 */ /* 0x080fe20000400000 */
[----:B------:R-:W-:Y:S01]  /*4b70*/  F2FP.SATFINITE.E4M3.F32.PACK_AB_MERGE_C R69, RZ, R69, RZ ;  /* 0x00000045ff45723e */ /* 0x000fe200048070ff */
[-C--:B------:R-:W-:Y:S01]  /*4b80*/  FMUL R57, R57, R6.reuse ;  /* 0x0000000639397220 */ /* 0x080fe20000400000 */
[----:B------:R-:W-:Y:S01]  /*4b90*/  F2FP.SATFINITE.E4M3.F32.PACK_AB_MERGE_C R67, RZ, R67, RZ ;  /* 0x00000043ff43723e */ /* 0x000fe200048070ff */
[----:B------:R1:W-:Y:S01]  /*4ba0*/  @!P3 STG.E.U8 desc[UR18][R2.64+0x11], R13 ;  /* 0x0000110d0200b986 */ /* 0x0003e2000c101112 */
[----:B------:R-:W-:Y:S01]  /*4bb0*/  ISETP.GE.AND P3, PT, R25, 0x1a, PT ;  /* 0x0000001a1900780c */ /* 0x000fe20003f66270 */
[----:B------:R-:W-:Y:S01]  /*4bc0*/  FMUL R56, R56, R6 ;  /* 0x0000000638387220 */ /* 0x000fe20000400000 */
[----:B---3--:R-:W-:Y:S01]  /*4bd0*/  F2FP.SATFINITE.E4M3.F32.PACK_AB_MERGE_C R27, RZ, R66, RZ ;  /* 0x00000042ff1b723e */ /* 0x008fe200048070ff */
[----:B------:R-:W-:Y:S01]  /*4be0*/  @!P4 STG.E.U8 desc[UR18][R2.64+0x10], R75 ;  /* 0x0000104b0200c986 */ /* 0x000fe2000c101112 */
[C---:B------:R-:W-:Y:S01]  /*4bf0*/  ISETP.LT.OR P4, PT, R24.reuse, 0x1, !P3 ;  /* 0x000000011800780c */ /* 0x040fe20005f81670 */
[-C--:B------:R-:W-:Y:S01]  /*4c00*/  FMUL R23, R23, R6.reuse ;  /* 0x0000000617177220 */ /* 0x080fe20000400000 */
[----:B------:R-:W-:Y:S01]  /*4c10*/  ISETP.LT.OR P3, PT, R24, 0x9, !P3 ;  /* 0x000000091800780c */ /* 0x000fe20005f61670 */
[----:B------:R-:W-:Y:S01]  /*4c20*/  @!P1 STG.E.U8 desc[UR18][R10.64+0x10], R73 ;  /* 0x000010490a009986 */ /* 0x000fe2000c101112 */
[C---:B------:R-:W-:Y:S01]  /*4c30*/  ISETP.GE.AND P1, PT, R25.reuse, 0x22, PT ;  /* 0x000000221900780c */ /* 0x040fe20003f26270 */
[-C--:B------:R-:W-:Y:S01]  /*4c40*/  FMUL R22, R22, R6.reuse ;  /* 0x0000000616167220 */ /* 0x080fe20000400000 */
[----:B------:R-:W-:Y:S01]  /*4c50*/  F2FP.SATFINITE.E4M3.F32.PACK_AB_MERGE_C R65, RZ, R65, RZ ;  /* 0x00000041ff41723e */ /* 0x000fe200048070ff */
[----:B------:R2:W-:Y:S01]  /*4c60*/  @!P2 STG.E.U8 desc[UR18][R10.64+0x11], R17 ;  /* 0x000011110a00a986 */ /* 0x0005e2000c101112 */
[----:B------:R-:W-:Y:S01]  /*4c70*/  ISETP.GE.AND P2, PT, R25, 0x21, PT ;  /* 0x000000211900780c */ /* 0x000fe20003f46270 */
[----:B------:R-:W-:Y:S01]  /*4c80*/  FMUL R21, R21, R6 ;  /* 0x0000000615157220 */ /* 0x000fe20000400000 */
[----:B-1----:R-:W-:Y:S01]  /*4c90*/  F2FP.SATFINITE.E4M3.F32.PACK_AB_MERGE_C R13, RZ, R70, RZ ;  /* 0x00000046ff0d723e */ /* 0x002fe200048070ff */
[----:B------:R-:W-:Y:S01]  /*4ca0*/  @!P5 STG.E.U8 desc[UR18][R2.64+0x18], R71 ;  /* 0x000018470200d986 */ /* 0x000fe2000c101112 */
[----:B------:R-:W-:Y:S01]  /*4cb0*/  ISETP.LT.OR P6, PT, R24, 0x1, !P2 ;  /* 0x000000011800780c */ /* 0x000fe200057c1670 */
[----:B------:R-:W-:Y:S01]  /*4cc0*/  FMUL R20, R20, R6 ;  /* 0x0000000614147220 */ /* 0x000fe20000400000 */
[C---:B------:R-:W-:Y:S01]  /*4cd0*/  ISETP.LT.OR P5, PT, R24.reuse, 0x1, !P1 ;  /* 0x000000011800780c */ /* 0x040fe20004fa1670 */
[----:B------:R1:W-:Y:S01]  /*4ce0*/  @!P4 STG.E.U8 desc[UR18][R2.64+0x19], R13 ;  /* 0x0000190d0200c986 */ /* 0x0003e2000c101112 */
[----:B------:R-:W-:-:S02]  /*4cf0*/  ISETP.LT.OR P1, PT, R24, 0x9, !P1 ;  /* 0x000000091800780c */ /* 0x000fc40004f21670 */
[C---:B------:R-:W-:Y:S01]  /*4d00*/  ISETP.LT.OR P2, PT, R24.reuse, 0x9, !P2 ;  /* 0x000000091800780c */ /* 0x040fe20005741670 */
[----:B------:R-:W-:Y:S01]  /*4d10*/  @!P0 STG.E.U8 desc[UR18][R10.64+0x18], R69 ;  /* 0x000018450a008986 */ /* 0x000fe2000c101112 */
[----:B--2---:R-:W-:Y:S02]  /*4d20*/  F2FP.SATFINITE.E4M3.F32.PACK_AB_MERGE_C R17, RZ, R68, RZ ;  /* 0x00000044ff11723e */ /* 0x004fe400048070ff */
[C---:B------:R-:W-:Y:S02]  /*4d30*/  ISETP.GE.AND P0, PT, R25.reuse, 0x29, PT ;  /* 0x000000291900780c */ /* 0x040fe40003f06270 */
[----:B------:R-:W-:Y:S01]  /*4d40*/  F2FP.SATFINITE.E4M3.F32.PACK_AB_MERGE_C R63, RZ, R63, RZ ;  /* 0x0000003fff3f723e */ /* 0x000fe200048070ff */
[----:B------:R2:W-:Y:S01]  /*4d50*/  @!P3 STG.E.U8 desc[UR18][R10.64+0x19], R17 ;  /* 0x000019110a00b986 */ /* 0x0005e2000c101112 */
[----:B------:R-:W-:Y:S02]  /*4d60*/  ISETP.GE.AND P3, PT, R25, 0x2a, PT ;  /* 0x0000002a1900780c */ /* 0x000fe40003f66270 */
[----:B-1----:R-:W-:Y:S01]  /*4d70*/  F2FP.SATFINITE.E4M3.F32.PACK_AB_MERGE_C R13, RZ, R64, RZ ;  /* 0x00000040ff0d723e */ /* 0x002fe200048070ff */
[----:B------:R-:W-:Y:S01]  /*4d80*/  @!P6 STG.E.U8 desc[UR18][R2.64+0x20], R67 ;  /* 0x000020430200e986 */ /* 0x000fe2000c101112 */
[----:B------:R-:W-:-:S02]  /*4d90*/  ISETP.LT.OR P4, PT, R24, 0x1, !P0 ;  /* 0x000000011800780c */ /* 0x000fc40004781670 */
[C---:B------:R-:W-:Y:S01]  /*4da0*/  ISETP.LT.OR P0, PT, R24.reuse, 0x9, !P0 ;  /* 0x000000091800780c */ /* 0x040fe20004701670 */
[----:B------:R-:W-:Y:S01]  /*4db0*/  @!P5 STG.E.U8 desc[UR18][R2.64+0x21], R27 ;  /* 0x0000211b0200d986 */ /* 0x000fe2000c101112 */
[C---:B------:R-:W-:Y:S02]  /*4dc0*/  ISETP.LT.OR P5, PT, R24.reuse, 0x1, !P3 ;  /* 0x000000011800780c */ /* 0x040fe40005fa1670 */
[C---:B------:R-:W-:Y:S01]  /*4dd0*/  ISETP.LT.OR P3, PT, R24.reuse, 0x9, !P3 ;  /* 0x000000091800780c */ /* 0x040fe20005f61670 */
[----:B------:R1:W-:Y:S01]  /*4de0*/  @!P1 STG.E.U8 desc[UR18][R10.64+0x21], R13 ;  /* 0x0000210d0a009986 */ /* 0x0003e2000c101112 */
[----:B------:R-:W-:Y:S02]  /*4df0*/  ISETP.GE.AND P1, PT, R25, 0x31, PT ;  /* 0x000000311900780c */ /* 0x000fe40003f26270 */
[----:B--2---:R-:W-:Y:S01]  /*4e00*/  F2FP.SATFINITE.E4M3.F32.PACK_AB_MERGE_C R17, RZ, R62, RZ ;  /* 0x0000003eff11723e */ /* 0x004fe200048070ff */
[----:B------:R-:W-:Y:S01]  /*4e10*/  @!P2 STG.E.U8 desc[UR18][R10.64+0x20], R65 ;  /* 0x000020410a00a986 */ /* 0x000fe2000c101112 */
[----:B------:R-:W-:-:S02]  /*4e20*/  ISETP.LT.OR P6, PT, R24, 0x1, !P1 ;  /* 0x000000011800780c */ /* 0x000fc40004fc1670 */
[----:B------:R-:W-:Y:S01]  /*4e30*/  F2FP.SATFINITE.E4M3.F32.PACK_AB_MERGE_C R61, RZ, R61, RZ ;  /* 0x0000003dff3d723e */ /* 0x000fe200048070ff */
[----:B------:R-:W-:Y:S01]  /*4e40*/  @!P4 STG.E.U8 desc[UR18][R2.64+0x28], R63 ;  /* 0x0000283f0200c986 */ /* 0x000fe2000c101112 */
[C---:B------:R-:W-:Y:S02]  /*4e50*/  ISETP.GE.AND P4, PT, R25.reuse, 0x32, PT ;  /* 0x000000321900780c */ /* 0x040fe40003f86270 */
[----:B------:R-:W-:Y:S01]  /*4e60*/  F2FP.SATFINITE.E4M3.F32.PACK_AB_MERGE_C R59, RZ, R59, RZ ;  /* 0x0000003bff3b723e */ /* 0x000fe200048070ff */
[----:B------:R2:W-:Y:S01]  /*4e70*/  @!P5 STG.E.U8 desc[UR18][R2.64+0x29], R17 ;  /* 0x000029110200d986 */ /* 0x0005e2000c101112 */
[----:B-1----:R-:W-:Y:S02]  /*4e80*/  F2FP.SATFINITE.E4M3.F32.PACK_AB_MERGE_C R13, RZ, R60, RZ ;  /* 0x0000003cff0d723e */ /* 0x002fe400048070ff */
[----:B------:R-:W-:Y:S01]  /*4e90*/  ISETP.LT.OR P5, PT, R24, 0x1, !P4 ;  /* 0x000000011800780c */ /* 0x000fe200067a1670 */
[----:B------:R-:W-:Y:S01]  /*4ea0*/  @!P0 STG.E.U8 desc[UR18][R10.64+0x28], R61 ;  /* 0x0000283d0a008986 */ /* 0x000fe2000c101112 */
[----:B------:R-:W-:-:S02]  /*4eb0*/  ISETP.GE.AND P2, PT, R25, 0x39, PT ;  /* 0x000000391900780c */ /* 0x000fc40003f46270 */
[----:B------:R-:W-:Y:S01]  /*4ec0*/  ISETP.GE.AND P0, PT, R25, 0x3a, PT ;  /* 0x0000003a1900780c */ /* 0x000fe20003f06270 */
[----:B------:R1:W-:Y:S01]  /*4ed0*/  @!P3 STG.E.U8 desc[UR18][R10.64+0x29], R13 ;  /* 0x0000290d0a00b986 */ /* 0x0003e2000c101112 */
[C---:B------:R-:W-:Y:S02]  /*4ee0*/  ISETP.LT.OR P1, PT, R24.reuse, 0x9, !P1 ;  /* 0x000000091800780c */ /* 0x040fe40004f21670 */
[C---:B------:R-:W-:Y:S01]  /*4ef0*/  ISETP.LT.OR P4, PT, R24.reuse, 0x9, !P4 ;  /* 0x000000091800780c */ /* 0x040fe20006781670 */
[----:B------:R-:W-:Y:S01]  /*4f00*/  @!P6 STG.E.U8 desc[UR18][R2.64+0x30], R59 ;  /* 0x0000303b0200e986 */ /* 0x000fe2000c101112 */
[C---:B------:R-:W-:Y:S02]  /*4f10*/  ISETP.LT.OR P3, PT, R24.reuse, 0x1, !P2 ;  /* 0x000000011800780c */ /* 0x040fe40005761670 */
[C---:B------:R-:W-:Y:S02]  /*4f20*/  ISETP.LT.OR P6, PT, R24.reuse, 0x1, !P0 ;  /* 0x000000011800780c */ /* 0x040fe400047c1670 */
[----:B------:R-:W-:-:S02]  /*4f30*/  ISETP.LT.OR P2, PT, R24, 0x9, !P2 ;  /* 0x000000091800780c */ /* 0x000fc40005741670 */
[----:B------:R-:W-:Y:S02]  /*4f40*/  ISETP.LT.OR P0, PT, R24, 0x9, !P0 ;  /* 0x000000091800780c */ /* 0x000fe40004701670 */
[----:B--2---:R-:W-:Y:S02]  /*4f50*/  F2FP.SATFINITE.E4M3.F32.PACK_AB_MERGE_C R17, RZ, R58, RZ ;  /* 0x0000003aff11723e */ /* 0x004fe400048070ff */
[----:B------:R-:W-:Y:S02]  /*4f60*/  F2FP.SATFINITE.E4M3.F32.PACK_AB_MERGE_C R57, RZ, R57, RZ ;  /* 0x00000039ff39723e */ /* 0x000fe400048070ff */
[----:B-1----:R-:W-:Y:S01]  /*4f70*/  F2FP.SATFINITE.E4M3.F32.PACK_AB_MERGE_C R13, RZ, R56, RZ ;  /* 0x00000038ff0d723e */ /* 0x002fe200048070ff */
[----:B------:R1:W-:Y:S01]  /*4f80*/  @!P5 STG.E.U8 desc[UR18][R2.64+0x31], R17 ;  /* 0x000031110200d986 */ /* 0x0003e2000c101112 */
[----:B------:R-:W-:Y:S02]  /*4f90*/  F2FP.SATFINITE.E4M3.F32.PACK_AB_MERGE_C R23, RZ, R23, RZ ;  /* 0x00000017ff17723e */ /* 0x000fe400048070ff */
[----:B------:R-:W-:Y:S01]  /*4fa0*/  F2FP.SATFINITE.E4M3.F32.PACK_AB_MERGE_C R25, RZ, R22, RZ ;  /* 0x00000016ff19723e */ /* 0x000fe200048070ff */
[----:B------:R2:W-:Y:S01]  /*4fb0*/  @!P1 STG.E.U8 desc[UR18][R10.64+0x30], R57 ;  /* 0x000030390a009986 */ /* 0x0005e2000c101112 */
[----:B------:R-:W-:-:S03]  /*4fc0*/  F2FP.SATFINITE.E4M3.F32.PACK_AB_MERGE_C R21, RZ, R21, RZ ;  /* 0x00000015ff15723e */ /* 0x000fc600048070ff */
[----:B------:R2:W-:Y:S01]  /*4fd0*/  @!P4 STG.E.U8 desc[UR18][R10.64+0x31], R13 ;  /* 0x0000310d0a00c986 */ /* 0x0005e2000c101112 */
[----:B-1----:R-:W-:-:S03]  /*4fe0*/  F2FP.SATFINITE.E4M3.F32.PACK_AB_MERGE_C R17, RZ, R20, RZ ;  /* 0x00000014ff11723e */ /* 0x002fc600048070ff */
[----:B------:R2:W-:Y:S04]  /*4ff0*/  @!P3 STG.E.U8 desc[UR18][R2.64+0x38], R23 ;  /* 0x000038170200b986 */ /* 0x0005e8000c101112 */
[----:B------:R2:W-:Y:S04]  /*5000*/  @!P6 STG.E.U8 desc[UR18][R2.64+0x39], R25 ;  /* 0x000039190200e986 */ /* 0x0005e8000c101112 */
[----:B------:R2:W-:Y:S04]  /*5010*/  @!P2 STG.E.U8 desc[UR18][R10.64+0x38], R21 ;  /* 0x000038150a00a986 */ /* 0x0005e8000c101112 */
[----:B------:R2:W-:Y:S02]  /*5020*/  @!P0 STG.E.U8 desc[UR18][R10.64+0x39], R17 ;  /* 0x000039110a008986 */ /* 0x0005e4000c101112 */
.L_x_100:
[----:B------:R-:W-:Y:S05]  /*5030*/  BSYNC B0 ;  /* 0x0000000000007941 */ /* 0x000fea0003800000 */
.L_x_34:
[----:B--2--5:R-:W-:Y:S01]  /*5040*/  IMAD.U32 R2, RZ, RZ, UR16 ;  /* 0x00000010ff027e24 */ /* 0x024fe2000f8e00ff */
[----:B------:R-:W-:Y:S01]  /*5050*/  ULDC.64 UR4, c[0x0][0x650] ;  /* 0x0001940000047ab9 */ /* 0x000fe20000000a00 */
[----:B0-----:R-:W-:Y:S01]  /*5060*/  IMAD.U32 R3, RZ, RZ, UR17 ;  /* 0x00000011ff037e24 */ /* 0x001fe2000f8e00ff */
[----:B------:R0:W-:Y:S01]  /*5070*/  SYNCS.ARRIVE.TRANS64.A1T0 RZ, [R18+UR26], RZ ;  /* 0x000000ff12ff79a7 */ /* 0x0001e2000810001a */
[----:B------:R-:W-:Y:S01]  /*5080*/  IMAD.U32 R3, RZ, RZ, UR7 ;  /* 0x00000007ff037e24 */ /* 0x000fe2000f8e00ff */
[C---:B------:R-:W-:Y:S01]  /*5090*/  LEA R0, P0, R2.reuse, R0, 0x1 ;  /* 0x0000000002007211 */ /* 0x040fe200078008ff */
[----:B------:R-:W-:Y:S01]  /*50a0*/  IMAD.MOV.U32 R4, RZ, RZ, -0x1 ;  /* 0xffffffffff047424 */ /* 0x000fe200078e00ff */
[----:B---3--:R-:W-:Y:S02]  /*50b0*/  PRMT R10, RZ, 0x7610, R10 ;  /* 0x00007610ff0a7816 */ /* 0x008fe4000000000a */
[----:B------:R-:W-:Y:S01]  /*50c0*/  LEA.HI.X R5, R2, R5, R3, 0x1, P0 ;  /* 0x0000000502057211 */ /* 0x000fe200000f0c03 */
[----:B------:R-:W-:Y:S01]  /*50d0*/  IMAD.MOV.U32 R2, RZ, RZ, -0x1 ;  /* 0xffffffffff027424 */ /* 0x000fe200078e00ff */
[----:B------:R-:W-:Y:S01]  /*50e0*/  ISETP.GE.U32.AND P0, PT, R0, UR4, PT ;  /* 0x0000000400007c0c */ /* 0x000fe2000bf06070 */
[----:B------:R-:W-:-:S03]  /*50f0*/  IMAD.MOV.U32 R3, RZ, RZ, -0x1 ;  /* 0xffffffffff037424 */ /* 0x000fc600078e00ff */
[----:B------:R-:W-:-:S13]  /*5100*/  ISETP.GE.U32.AND.EX P0, PT, R5, UR5, PT, P0 ;  /* 0x0000000505007c0c */ /* 0x000fda000bf06100 */
[----:B0-----:R-:W-:Y:S05]  /*5110*/  @P0 BRA `(.L_x_101) ;  /* 0x0000000400880947 */ /* 0x001fea0003800000 */
[----:B------:R-:W0:Y:S01]  /*5120*/  S2UR UR8, SR_CTAID.X ;  /* 0x00000000000879c3 */ /* 0x000e220000002500 */
[----:B------:R-:W-:Y:S01]  /*5130*/  ULDC.64 UR4, c[0x0][0x628] ;  /* 0x00018a0000047ab9 */ /* 0x000fe20000000a00 */
[----:B------:R-:W-:Y:S01]  /*5140*/  ULDC UR6, c[0x0][0x150] ;  /* 0x0000540000067ab9 */ /* 0x000fe20000000800 */
[----:B------:R-:W-:Y:S01]  /*5150*/  ISETP.NE.U32.AND P0, PT, RZ, UR4, PT ;  /* 0x00000004ff007c0c */ /* 0x000fe2000bf05070 */
[----:B------:R-:W-:Y:S01]  /*5160*/  ULDC UR27, c[0x0][0x630] ;  /* 0x00018c00001b7ab9 */ /* 0x000fe20000000800 */
[C---:B------:R-:W-:Y:S01]  /*5170*/  R2UR UR32, R0.reuse ;  /* 0x00000000002072ca */ /* 0x040fe200000e0000 */
[----:B------:R-:W-:Y:S01]  /*5180*/  ULDC UR34, c[0x0][0x154] ;  /* 0x0000550000227ab9 */ /* 0x000fe20000000800 */
[----:B------:R-:W-:Y:S01]  /*5190*/  ISETP.NE.AND.EX P0, PT, RZ, UR5, PT, P0 ;  /* 0x00000005ff007c0c */ /* 0x000fe2000bf05300 */
[----:B------:R-:W2:Y:S01]  /*51a0*/  S2UR UR35, SR_CTAID.Y ;  /* 0x00000000002379c3 */ /* 0x000ea20000002600 */
[----:B------:R-:W-:Y:S02]  /*51b0*/  R2UR UR33, R5 ;  /* 0x00000000052172ca */ /* 0x000fe400000e0000 */
[----:B------:R-:W-:-:S02]  /*51c0*/  R2UR UR30, R0 ;  /* 0x00000000001e72ca */ /* 0x000fc400000e0000 */
[----:B------:R-:W-:Y:S02]  /*51d0*/  R2UR UR31, R5 ;  /* 0x00000000051f72ca */ /* 0x000fe400000e0000 */
[----:B0-----:R-:W-:-:S05]  /*51e0*/  I2FP.F32.U32 R2, UR8 ;  /* 0x0000000800027c45 */ /* 0x001fca0008201000 */
[----:B------:R-:W-:-:S04]  /*51f0*/  FMUL R2, R2, UR6 ;  /* 0x0000000602027c20 */ /* 0x000fc80008400000 */
[----:B------:R0:W3:Y:S01]  /*5200*/  F2I.U32.TRUNC.NTZ R3, R2 ;  /* 0x0000000200037305 */ /* 0x0000e2000020f000 */
[----:B--2---:R-:W-:Y:S05]  /*5210*/  @!P0 BRA `(.L_x_102) ;  /* 0x0000000000308947 */ /* 0x004fea0003800000 */
        /* <DEDUP_REMOVED lines=12> */
.L_x_102:
[----:B------:R-:W-:Y:S01]  /*52e0*/  USHF.R.U64 UR6, UR30, UR27, UR31 ;  /* 0x0000001b1e067299 */ /* 0x000fe2000800121f */
[----:B0-----:R-:W-:Y:S01]  /*52f0*/  I2FP.F32.U32 R2, UR35 ;  /* 0x0000002300027c45 */ /* 0x001fe20008201000 */
[----:B------:R-:W-:Y:S01]  /*5300*/  USHF.R.U32.HI UR4, URZ, UR27, UR31 ;  /* 0x0000001b3f047299 */ /* 0x000fe2000801161f */
[----:B---3--:R-:W-:Y:S01]  /*5310*/  R2UR UR30, R3 ;  /* 0x00000000031e72ca */ /* 0x008fe200000e0000 */
[----:B------:R-:W-:Y:S02]  /*5320*/  UIADD3 UR27, UP0, URZ, -UR6, URZ ;  /* 0x800000063f1b7290 */ /* 0x000fe4000ff1e03f */
[----:B------:R-:W-:Y:S01]  /*5330*/  FMUL R2, R2, UR34 ;  /* 0x0000002202027c20 */ /* 0x000fe20008400000 */
[----:B------:R-:W-:Y:S01]  /*5340*/  ULDC.64 UR28, c[0x0][0x620] ;  /* 0x00018800001c7ab9 */ /* 0x000fe20000000a00 */
[----:B------:R-:W-:Y:S01]  /*5350*/  UIADD3.X UR4, URZ, ~UR4, URZ, UP0, !UPT ;  /* 0x800000043f047290 */ /* 0x000fe200087fe43f */
[----:B------:R-:W-:Y:S01]  /*5360*/  UMOV UR10, UR32 ;  /* 0x00000020000a7c82 */ /* 0x000fe20008000000 */
[----:B------:R-:W-:-:S02]  /*5370*/  UMOV UR11, UR33 ;  /* 0x00000021000b7c82 */ /* 0x000fc40008000000 */
[----:B------:R-:W0:Y:S01]  /*5380*/  F2I.U32.TRUNC.NTZ R2, R2 ;  /* 0x0000000200027305 */ /* 0x000e22000020f000 */
[----:B------:R-:W-:Y:S02]  /*5390*/  UIMAD UR4, UR4, UR28, URZ ;  /* 0x0000001c040472a4 */ /* 0x000fe4000f8e023f */
        /* <DEDUP_REMOVED lines=9> */
[----:B------:R-:W-:Y:S01]  /*5430*/  USHF.R.U64 UR28, UR10, UR29, UR11 ;  /* 0x0000001d0a1c7299 */ /* 0x000fe2000800120b */
[----:B0-----:R-:W-:Y:S01]  /*5440*/  R2UR UR32, R2 ;  /* 0x00000000022072ca */ /* 0x001fe200000e0000 */
[----:B------:R-:W-:Y:S01]  /*5450*/  USHF.R.U32.HI UR10, URZ, UR29, UR11 ;  /* 0x0000001d3f0a7299 */ /* 0x000fe2000801160b */
[----:B------:R-:W-:Y:S01]  /*5460*/  ISETP.NE.AND.EX P0, PT, RZ, UR5, PT, P0 ;  /* 0x00000005ff007c0c */ /* 0x000fe2000bf05300 */
[----:B------:R-:W-:Y:S01]  /*5470*/  ULDC UR33, c[0x0][0x608] ;  /* 0x0001820000217ab9 */ /* 0x000fe20000000800 */
[----:B------:R-:W-:-:S02]  /*5480*/  ULOP3.LUT UR39, URZ, UR34, URZ, 0x33, !UPT ;  /* 0x000000223f277292 */ /* 0x000fc4000f8e333f */
[----:B------:R-:W-:Y:S02]  /*5490*/  USHF.R.U64 UR34, UR28, UR33, UR10 ;  /* 0x000000211c227299 */ /* 0x000fe4000800120a */
[----:B------:R-:W-:Y:S01]  /*54a0*/  USHF.R.U32.HI UR10, URZ, UR33, UR10 ;  /* 0x000000213f0a7299 */ /* 0x000fe2000801160a */
[----:B------:R-:W-:Y:S01]  /*54b0*/  UMOV UR36, 0x1 ;  /* 0x0000000100247882 */ /* 0x000fe20000000000 */
[----:B------:R-:W-:Y:S02]  /*54c0*/  UIADD3 UR30, -UR30, URZ, URZ ;  /* 0x0000003f1e1e7290 */ /* 0x000fe4000fffe13f */
[----:B------:R-:W-:Y:S02]  /*54d0*/  USHF.L.U32 UR29, UR36, UR38, URZ ;  /* 0x00000026241d7299 */ /* 0x000fe4000800063f */
[----:B------:R-:W-:Y:S01]  /*54e0*/  USHF.R.U64 UR36, UR34, UR38, UR10 ;  /* 0x0000002622247299 */ /* 0x000fe2000800120a */
[----:B------:R-:W-:Y:S01]  /*54f0*/  ULDC UR31, c[0x0][0x144] ;  /* 0x00005100001f7ab9 */ /* 0x000fe20000000800 */
[----:B------:R-:W-:Y:S01]  /*5500*/  ULDC UR9, c[0x0][0x600] ;  /* 0x0001800000097ab9 */ /* 0x000fe20000000800 */
[----:B------:R-:W-:-:S02]  /*5510*/  UIADD3 UR37, -UR32, URZ, URZ ;  /* 0x0000003f20257290 */ /* 0x000fc4000fffe13f */
[----:B------:R-:W-:Y:S02]  /*5520*/  USHF.R.U32.HI UR33, URZ, UR38, UR10 ;  /* 0x000000263f217299 */ /* 0x000fe4000801160a */
[----:B------:R-:W-:Y:S02]  /*5530*/  UIADD3 UR27, UR9, -0x1, URZ ;  /* 0xffffffff091b7890 */ /* 0x000fe4000fffe03f */
        /* <DEDUP_REMOVED lines=16> */
.L_x_103:
[----:B------:R-:W-:Y:S01]  /*5640*/  USHF.R.U64 UR4, UR32, UR40, UR33 ;  /* 0x0000002820047299 */ /* 0x000fe20008001221 */
[----:B------:R-:W-:Y:S01]  /*5650*/  IMAD.MOV.U32 R10, RZ, RZ, 0x1 ;  /* 0x00000001ff0a7424 */ /* 0x000fe200078e00ff */
[----:B------:R-:W-:Y:S01]  /*5660*/  ULOP3.LUT UR34, UR34, UR39, URZ, 0xc0, !UPT ;  /* 0x0000002722227292 */ /* 0x000fe2000f8ec03f */
[----:B------:R-:W-:Y:S01]  /*5670*/  IMAD.U32 R4, RZ, RZ, UR6 ;  /* 0x00000006ff047e24 */ /* 0x000fe2000f8e00ff */
[----:B------:R-:W-:Y:S02]  /*5680*/  UIADD3 UR5, -UR4, URZ, URZ ;  /* 0x0000003f04057290 */ /* 0x000fe4000fffe13f */
[----:B------:R-:W-:Y:S02]  /*5690*/  @UP2 UIMAD UR38, UR42, UR37, UR35 ;  /* 0x000000252a2622a4 */ /* 0x000fe4000f8e0223 */
        /* <DEDUP_REMOVED lines=10> */
.L_x_101:
[----:B------:R-:W-:Y:S01]  /*5740*/  UIADD3 UR15, UR25, UR15, URZ ;  /* 0x0000000f190f7290 */ /* 0x000fe2000fffe03f */
[----:B------:R-:W-:Y:S02]  /*5750*/  LOP3.LUT P0, RZ, R10, 0xff, RZ, 0xc0, !PT ;  /* 0x000000ff0aff7812 */ /* 0x000fe4000780c0ff */
[----:B------:R-:W-:Y:S01]  /*5760*/  LOP3.LUT R84, R84, 0x1, RZ, 0x3c, !PT ;  /* 0x0000000154547812 */ /* 0x000fe200078e3cff */
[----:B------:R-:W-:Y:S02]  /*5770*/  USHF.R.U32.HI UR4, URZ, 0x2, UR15 ;  /* 0x000000023f047899 */ /* 0x000fe4000801160f */
[----:B------:R-:W-:Y:S02]  /*5780*/  UISETP.GT.U32.AND UP0, UPT, UR15, 0x3, UPT ;  /* 0x000000030f00788c */ /* 0x000fe4000bf04070 */
[----:B------:R-:W-:Y:S02]  /*5790*/  ULOP3.LUT UR4, UR4, 0x1, URZ, 0xc0, !UPT ;  /* 0x0000000104047892 */ /* 0x000fe4000f8ec03f */
[----:B------:R-:W-:-:S02]  /*57a0*/  UISETP.LT.U32.AND UP0, UPT, UR25, 0x4, UP0 ;  /* 0x000000041900788c */ /* 0x000fc40008701070 */
[----:B------:R-:W-:Y:S02]  /*57b0*/  UISETP.NE.U32.AND UP1, UPT, UR4, 0x1, UPT ;  /* 0x000000010400788c */ /* 0x000fe4000bf25070 */
[----:B------:R-:W-:Y:S02]  /*57c0*/  USEL UR5, URZ, 0x1, !UP0 ;  /* 0x000000013f057887 */ /* 0x000fe4000c000000 */
[----:B------:R-:W-:Y:S02]  /*57d0*/  UISETP.GT.U32.AND UP1, UPT, UR25, 0x3, !UP1 ;  /* 0x000000031900788c */ /* 0x000fe4000cf24070 */
[----:B------:R-:W-:Y:S02]  /*57e0*/  ULOP3.LUT UR15, UR15, 0x3, URZ, 0xc0, !UPT ;  /* 0x000000030f0f7892 */ /* 0x000fe4000f8ec03f */
[----:B------:R-:W-:-:S04]  /*57f0*/  USEL UR4, URZ, 0x1, !UP1 ;  /* 0x000000013f047887 */ /* 0x000fc8000c800000 */
[----:B------:R-:W-:Y:S01]  /*5800*/  ULOP3.LUT UR21, UR4, UR21, UR5, 0x96, !UPT ;  /* 0x0000001504157292 */ /* 0x000fe2000f8e9605 */
[----:B------:R-:W-:Y:S11]  /*5810*/  @P0 BRA `(.L_x_104) ;  /* 0xffffffbc00500947 */ /* 0x000ff6000383ffff */
[----:B------:R-:W-:Y:S05]  /*5820*/  EXIT ;  /* 0x000000000000794d */ /* 0x000fea0003800000 */
.L_x_12:
[----:B------:R-:W-:-:S08]  /*5830*/  ISETP.NE.AND P0, PT, RZ, UR8, PT ;  /* 0x00000008ff007c0c */ /* 0x000fd0000bf05270 */
[----:B-1---5:R-:W0:-:S00]  /*5840*/  USETMAXREG.DEALLOC.CTAPOOL 0x28 ;  /* 0x00000028000079c8 */ /* 0x022e0000080e0500 */
[----:B------:R-:W-:Y:S05]  /*5850*/  @P0 EXIT ;  /* 0x000000000000094d */ /* 0x000fea0003800000 */
[----:B0-----:R-:W-:Y:S01]  /*5860*/  LOP3.LUT P0, RZ, R9, 0xff, RZ, 0xc0, !PT ;  /* 0x000000ff09ff7812 */ /* 0x001fe2000780c0ff */
[----:B------:R-:W-:Y:S02]  /*5870*/  IMAD.MOV.U32 R10, RZ, RZ, 0x1 ;  /* 0x00000001ff0a7424 */ /* 0x000fe400078e00ff */
[----:B------:R-:W-:-:S10]  /*5880*/  IMAD.MOV.U32 R11, RZ, RZ, RZ ;  /* 0x000000ffff0b7224 */ /* 0x000fd400078e00ff */
[----:B------:R-:W-:Y:S05]  /*5890*/  @!P0 BRA `(.L_x_105) ;  /* 0x0000000c00108947 */ /* 0x000fea0003800000 */
[----:B------:R-:W-:Y:S01]  /*58a0*/  LOP3.LUT P0, RZ, R8, 0x1f, RZ, 0xc0, !PT ;  /* 0x0000001f08ff7812 */ /* 0x000fe2000780c0ff */
[----:B------:R-:W-:Y:S01]  /*58b0*/  ULDC UR5, c[0x0][0x658] ;  /* 0x0001960000057ab9 */ /* 0x000fe20000000800 */
[----:B------:R-:W-:Y:S01]  /*58c0*/  UMOV UR6, 0xffffffff ;  /* 0xffffffff00067882 */ /* 0x000fe20000000000 */
[----:B------:R-:W-:Y:S01]  /*58d0*/  BSSY B0, `(.L_x_105) ;  /* 0x00000c0000007945 */ /* 0x000fe20003800000 */
[----:B------:R-:W-:Y:S01]  /*58e0*/  USHF.L.U32 UR6, UR6, UR5, URZ ;  /* 0x0000000506067299 */ /* 0x000fe2000800063f */
[C---:B------:R-:W-:Y:S01]  /*58f0*/  ISETP.NE.AND P3, PT, R14.reuse, RZ, PT ;  /* 0x000000ff0e00720c */ /* 0x040fe20003f65270 */
[----:B------:R-:W-:Y:S01]  /*5900*/  IMAD.MOV.U32 R12, RZ, RZ, 0x1 ;  /* 0x00000001ff0c7424 */ /* 0x000fe200078e00ff */
[----:B------:R-:W-:Y:S01]  /*5910*/  ISETP.NE.OR P0, PT, R14, RZ, !P0 ;  /* 0x000000ff0e00720c */ /* 0x000fe20004705670 */
[----:B------:R-:W-:Y:S01]  /*5920*/  IMAD.MOV.U32 R10, RZ, RZ, 0x1 ;  /* 0x00000001ff0a7424 */ /* 0x000fe200078e00ff */
[----:B------:R-:W-:Y:S01]  /*5930*/  ULDC UR4, c[0x0][0x600] ;  /* 0x0001800000047ab9 */ /* 0x000fe20000000800 */
[----:B------:R-:W-:Y:S01]  /*5940*/  IMAD.MOV.U32 R11, RZ, RZ, RZ ;  /* 0x000000ffff0b7224 */ /* 0x000fe200078e00ff */
[----:B------:R-:W-:Y:S01]  /*5950*/  UMOV UR8, 0x1 ;  /* 0x0000000100087882 */ /* 0x000fe20000000000 */
[----:B------:R-:W-:-:S02]  /*5960*/  UIADD3 UR27, UR14, 0x1, URZ ;  /* 0x000000010e1b7890 */ /* 0x000fc4000fffe03f */
[----:B------:R-:W-:Y:S02]  /*5970*/  ULOP3.LUT UR26, UR13, 0x2, URZ, 0xfc, !UPT ;  /* 0x000000020d1a7892 */ /* 0x000fe4000f8efc3f */
[----:B------:R-:W-:Y:S02]  /*5980*/  UIADD3 UR4, UR4, -0x1, URZ ;  /* 0xffffffff04047890 */ /* 0x000fe4000fffe03f */
[----:B------:R-:W-:Y:S02]  /*5990*/  USHF.L.U32 UR5, UR8, UR5, URZ ;  /* 0x0000000508057299 */ /* 0x000fe4000800063f */
[----:B------:R-:W-:Y:S01]  /*59a0*/  ULOP3.LUT UR6, URZ, UR6, URZ, 0x33, !UPT ;  /* 0x000000063f067292 */ /* 0x000fe2000f8e333f */
[----:B------:R-:W-:-:S11]  /*59b0*/  ULDC.64 UR24, c[0x0][0x198] ;  /* 0x0000660000187ab9 */ /* 0x000fd60000000a00 */
.L_x_117:
[----:B------:R-:W-:-:S03]  /*59c0*/  UMOV UR8, 0xffffffff ;  /* 0xffffffff00087882 */ /* 0x000fc60000000000 */
[----:B------:R-:W-:Y:S05]  /*59d0*/  BRA.DIV UR8, `(.L_x_106) ;  /* 0x0000000e08dc7947 */ /* 0x000fea000b800000 */
[----:B------:R-:W-:-:S13]  /*59e0*/  ELECT P1, URZ, PT ;  /* 0x00000000003f782f */ /* 0x000fda0003820000 */
.L_x_130:
[----:B------:R-:W0:Y:S01]  /*59f0*/  LDC R6, c[0x0][0x28c] ;  /* 0x0000a300ff067b82 */ /* 0x000e220000000800 */
[----:B------:R-:W-:Y:S01]  /*5a00*/  BSSY B1, `(.L_x_107) ;  /* 0x0000036000017945 */ /* 0x000fe20003800000 */
[----:B0-----:R-:W-:-:S13]  /*5a10*/  ISETP.LT.OR P1, PT, R6, 0x1, !P1 ;  /* 0x000000010600780c */ /* 0x001fda0004f21670 */
[----:B------:R-:W-:Y:S05]  /*5a20*/  @P1 BRA `(.L_x_108) ;  /* 0x0000000000cc1947 */ /* 0x000fea0003800000 */
[----:B------:R-:W-:Y:S02]  /*5a30*/  IMAD.SHL.U32 R8, R3, 0x40, RZ ;  /* 0x0000004003087824 */ /* 0x000fe400078e00ff */
[----:B------:R-:W-:Y:S02]  /*5a40*/  IMAD.SHL.U32 R9, R2, 0x40, RZ ;  /* 0x0000004002097824 */ /* 0x000fe400078e00ff */
[----:B------:R-:W-:Y:S02]  /*5a50*/  IMAD.MOV.U32 R15, RZ, RZ, RZ ;  /* 0x000000ffff0f7224 */ /* 0x000fe400078e00ff */
[----:B------:R-:W-:Y:S02]  /*5a60*/  IMAD.U32 R16, RZ, RZ, UR27 ;  /* 0x0000001bff107e24 */ /* 0x000fe4000f8e00ff */
[----:B------:R-:W-:Y:S02]  /*5a70*/  IMAD.MOV.U32 R2, RZ, RZ, R10 ;  /* 0x000000ffff027224 */ /* 0x000fe400078e000a */
[----:B------:R-:W-:-:S07]  /*5a80*/  IMAD.MOV.U32 R3, RZ, RZ, R11 ;  /* 0x000000ffff037224 */ /* 0x000fce00078e000b */
.L_x_112:
[----:B------:R-:W0:Y:S01]  /*5a90*/  S2R R7, SR_CgaCtaId ;  /* 0x0000000000077919 */ /* 0x000e220000008800 */
[----:B-1----:R-:W-:-:S04]  /*5aa0*/  MOV R6, 0x400 ;  /* 0x0000040000067802 */ /* 0x002fc80000000f00 */
[----:B0-----:R-:W-:Y:S02]  /*5ab0*/  LEA R14, R7, R6, 0x18 ;  /* 0x00000006070e7211 */ /* 0x001fe400078ec0ff */
[----:B------:R-:W-:Y:S01]  /*5ac0*/  SHF.L.U32 R6, R2, 0x1f, RZ ;  /* 0x0000001f02067819 */ /* 0x000fe200000006ff */
[----:B------:R-:W0:Y:S02]  /*5ad0*/  @!P3 LDC R7, c[0x0][0x500] ;  /* 0x00014000ff07bb82 */ /* 0x000e240000000800 */
[----:B------:R-:W-:-:S04]  /*5ae0*/  IMAD R13, R3, 0x8, R14 ;  /* 0x00000008030d7824 */ /* 0x000fc800078e020e */
[----:B------:R-:W1:Y:S02]  /*5af0*/  SYNCS.PHASECHK.TRANS64.TRYWAIT P1, [R13+URZ+0x20], R6 ;  /* 0x000020060d0075a7 */ /* 0x000e64000802017f */
[----:B-1----:R-:W-:Y:S05]  /*5b00*/  @!P1 BRA `(.L_x_109) ;  /* 0x0000000c00b09947 */ /* 0x002fea0003800000 */
.L_x_131:
[----:B------:R-:W-:Y:S01]  /*5b10*/  UPRMT UR8, UR26, 0x9910, URZ ;  /* 0x000099101a087896 */ /* 0x000fe2000800003f */
[----:B0-----:R0:W-:Y:S03]  /*5b20*/  @!P3 SYNCS.ARRIVE.TRANS64 RZ, [R13+URZ], R7 ;  /* 0x000000070dffb9a7 */ /* 0x0011e6000800003f */
[----:B------:R-:W-:-:S06]  /*5b30*/  UISETP.NE.AND UP0, UPT, UR8, 0x2, UPT ;  /* 0x000000020800788c */ /* 0x000fcc000bf05270 */
[----:B------:R-:W-:-:S13]  /*5b40*/  PLOP3.LUT P1, PT, PT, PT, UP0, 0x80, 0x0 ;  /* 0x000000000000781c */ /* 0x000fda0003f2f008 */
[----:B0-----:R-:W-:Y:S05]  /*5b50*/  @P1 BRA `(.L_x_110) ;  /* 0x0000000000041947 */ /* 0x001fea0003800000 */
[----:B------:R-:W-:Y:S01]  /*5b60*/  BPT.TRAP 0x1 ;  /* 0x000000040000795c */ /* 0x000fe20000300000 */
.L_x_110:
[----:B------:R-:W-:Y:S05]  /*5b70*/  @P0 BRA `(.L_x_111) ;  /* 0x0000000000040947 */ /* 0x000fea0003800000 */
[----:B------:R-:W-:Y:S01]  /*5b80*/  BPT.TRAP 0x1 ;  /* 0x000000040000795c */ /* 0x000fe20000300000 */
.L_x_111:
[----:B------:R-:W-:Y:S01]  /*5b90*/  IMAD R14, R3, 0x2000, R14 ;  /* 0x00002000030e7824 */ /* 0x000fe200078e020e */
[----:B------:R-:W-:Y:S01]  /*5ba0*/  R2UR UR9, R13 ;  /* 0x000000000d0972ca */ /* 0x000fe200000e0000 */
[----:B------:R-:W-:Y:S01]  /*5bb0*/  VIADD R16, R16, 0xffffffff ;  /* 0xffffffff10107836 */ /* 0x000fe20000000000 */
[----:B------:R-:W-:Y:S01]  /*5bc0*/  UIADD3 UR18, UP0, UR24, 0xf0, URZ ;  /* 0x000000f018127890 */ /* 0x000fe2000ff1e03f */
[----:B------:R-:W-:Y:S01]  /*5bd0*/  R2UR UR11, R9 ;  /* 0x00000000090b72ca */ /* 0x000fe200000e0000 */
[----:B------:R-:W-:Y:S01]  /*5be0*/  UIADD3 UR28, UP1, UR24, 0x1f0, URZ ;  /* 0x000001f0181c7890 */ /* 0x000fe2000ff3e03f */
[----:B------:R-:W-:Y:S01]  /*5bf0*/  R2UR UR8, R14 ;  /* 0x000000000e0872ca */ /* 0x000fe200000e0000 */
[----:B------:R-:W-:Y:S01]  /*5c00*/  UIADD3.X UR19, URZ, UR25, URZ, UP0, !UPT ;  /* 0x000000193f137290 */ /* 0x000fe200087fe43f */
[----:B------:R-:W-:Y:S01]  /*5c10*/  R2UR UR10, R15 ;  /* 0x000000000f0a72ca */ /* 0x000fe200000e0000 */
[----:B------:R-:W-:Y:S01]  /*5c20*/  VIADD R3, R3, 0x1 ;  /* 0x0000000103037836 */ /* 0x000fe20000000000 */
[----:B------:R-:W-:Y:S01]  /*5c30*/  R2UR UR12, R4 ;  /* 0x00000000040c72ca */ /* 0x000fe200000e0000 */
[----:B------:R-:W-:Y:S01]  /*5c40*/  UIADD3.X UR29, URZ, UR25, URZ, UP1, !UPT ;  /* 0x000000193f1d7290 */ /* 0x000fe20008ffe43f */
[----:B------:R-:W-:Y:S01]  /*5c50*/  R2UR UR23, R8 ;  /* 0x00000000081772ca */ /* 0x000fe200000e0000 */
[----:B------:R-:W-:Y:S01]  /*5c60*/  UMOV UR20, 0x0 ;  /* 0x0000000000147882 */ /* 0x000fe20000000000 */
[----:B------:R-:W-:Y:S01]  /*5c70*/  ISETP.GT.AND P2, PT, R16, 0x1, PT ;  /* 0x000000011000780c */ /* 0x000fe20003f44270 */
[----:B------:R-:W-:Y:S01]  /*5c80*/  UMOV UR21, 0x10000000 ;  /* 0x1000000000157882 */ /* 0x000fe20000000000 */
[----:B------:R-:W-:Y:S01]  /*5c90*/  ISETP.NE.AND P1, PT, R3, 0x4, PT ;  /* 0x000000040300780c */ /* 0x000fe20003f25270 */
[----:B------:R-:W-:-:S02]  /*5ca0*/  VIADD R15, R15, 0x80 ;  /* 0x000000800f0f7836 */ /* 0x000fc40000000000 */
[----:B------:R-:W-:Y:S01]  /*5cb0*/  UIADD3 UR15, UR8, 0x180, URZ ;  /* 0x00000180080f7890 */ /* 0x000fe2000fffe03f */
[----:B------:R-:W-:Y:S01]  /*5cc0*/  SEL R7, RZ, 0x1, P1 ;  /* 0x00000001ff077807 */ /* 0x000fe20000800000 */
[----:B------:R-:W-:Y:S01]  /*5cd0*/  UIADD3 UR22, UR8, 0x8180, URZ ;  /* 0x0000818008167890 */ /* 0x000fe2000fffe03f */
[----:B------:R-:W-:Y:S02]  /*5ce0*/  SEL R3, R3, RZ, P1 ;  /* 0x000000ff03037207 */ /* 0x000fe40000800000 */
[----:B------:R-:W-:Y:S02]  /*5cf0*/  LOP3.LUT R2, R2, R7, RZ, 0x3c, !PT ;  /* 0x0000000702027212 */ /* 0x000fe400078e3cff */
[----:B------:R-:W-:Y:S02]  /*5d00*/  UMOV UR8, UR15 ;  /* 0x0000000f00087c82 */ /* 0x000fe40008000000 */
[----:B------:R0:W-:Y:S02]  /*5d10*/  UTMALDG.3D [UR8], [UR18], desc[UR20] ;  /* 0x00001408120075b4 */ /* 0x0001e40008011000 */
[----:B0-----:R-:W-:Y:S01]  /*5d20*/  UMOV UR8, UR22 ;  /* 0x0000001600087c82 */ /* 0x001fe20008000000 */
[----:B------:R-:W-:-:S02]  /*5d30*/  UMOV UR11, UR23 ;  /* 0x00000017000b7c82 */ /* 0x000fc40008000000 */
[----:B------:R0:W-:Y:S02]  /*5d40*/  UTMALDG.3D [UR8], [UR28], desc[UR20] ;  /* 0x000014081c0075b4 */ /* 0x0001e40008011000 */
[----:B0-----:R-:W-:Y:S05]  /*5d50*/  @P2 BRA `(.L_x_112) ;  /* 0xfffffffc004c2947 */ /* 0x001fea000383ffff */
.L_x_108:
[----:B------:R-:W-:Y:S05]  /*5d60*/  BSYNC B1 ;  /* 0x0000000000017941 */ /* 0x000fea0003800000 */
.L_x_107:
[----:B------:R-:W-:Y:S01]  /*5d70*/  LOP3.LUT P4, RZ, R12, 0xff, RZ, 0xc0, !PT ;  /* 0x000000ff0cff7812 */ /* 0x000fe2000788c0ff */
[----:B------:R-:W-:Y:S01]  /*5d80*/  VIADD R11, R11, UR14 ;  /* 0x0000000e0b0b7c36 */ /* 0x000fe20008000000 */
[----:B------:R-:W-:Y:S01]  /*5d90*/  ULDC.64 UR8, c[0x0][0x650] ;  /* 0x0001940000087ab9 */ /* 0x000fe20000000a00 */
[----:B------:R-:W-:Y:S01]  /*5da0*/  BSSY B1, `(.L_x_113) ;  /* 0x0000070000017945 */ /* 0x000fe20003800000 */
[----:B-1----:R-:W-:Y:S02]  /*5db0*/  PRMT R6, RZ, 0x7610, R6 ;  /* 0x00007610ff067816 */ /* 0x002fe40000000006 */
[C---:B------:R-:W-:Y:S02]  /*5dc0*/  ISETP.GT.U32.AND P1, PT, R11.reuse, 0x3, PT ;  /* 0x000000030b00780c */ /* 0x040fe40003f24070 */
[----:B------:R-:W-:Y:S02]  /*5dd0*/  SHF.R.U32.HI R2, RZ, 0x2, R11 ;  /* 0x00000002ff027819 */ /* 0x000fe4000001160b */
[----:B------:R-:W-:-:S02]  /*5de0*/  LOP3.LUT R11, R11, 0x3, RZ, 0xc0, !PT ;  /* 0x000000030b0b7812 */ /* 0x000fc400078ec0ff */
[----:B------:R-:W-:Y:S01]  /*5df0*/  LOP3.LUT R2, R2, 0x1, RZ, 0xc0, !PT ;  /* 0x0000000102027812 */ /* 0x000fe200078ec0ff */
[----:B------:R-:W0:Y:S01]  /*5e00*/  @P4 S2R R4, SR_CgaCtaId ;  /* 0x0000000000044919 */ /* 0x000e220000008800 */
[----:B------:R-:W-:Y:S02]  /*5e10*/  @P4 MOV R3, 0x400 ;  /* 0x0000040000034802 */ /* 0x000fe40000000f00 */
[----:B------:R-:W-:Y:S02]  /*5e20*/  ISETP.NE.U32.AND P2, PT, R2, 0x1, PT ;  /* 0x000000010200780c */ /* 0x000fe40003f45070 */
[----:B------:R-:W-:Y:S02]  /*5e30*/  PRMT R12, RZ, 0x7610, R12 ;  /* 0x00007610ff0c7816 */ /* 0x000fe4000000000c */
[----:B0-----:R-:W-:Y:S01]  /*5e40*/  @P4 LEA R3, R4, R3, 0x18 ;  /* 0x0000000304034211 */ /* 0x001fe200078ec0ff */
[----:B------:R-:W-:-:S03]  /*5e50*/  IMAD.U32 R4, RZ, RZ, UR14 ;  /* 0x0000000eff047e24 */ /* 0x000fc6000f8e00ff */
[----:B------:R0:W-:Y:S01]  /*5e60*/  @P4 SYNCS.ARRIVE.TRANS64.A1T0 RZ, [R3+URZ+0x78], RZ ;  /* 0x000078ff03ff49a7 */ /* 0x0001e2000810003f */
[----:B------:R-:W-:Y:S02]  /*5e70*/  IADD3 R0, P4, R0, UR16, RZ ;  /* 0x0000001000007c10 */ /* 0x000fe4000ff9e0ff */
[----:B------:R-:W-:Y:S02]  /*5e80*/  ISETP.LT.U32.AND P1, PT, R4, 0x4, P1 ;  /* 0x000000040400780c */ /* 0x000fe40000f21070 */
[----:B------:R-:W-:Y:S02]  /*5e90*/  IADD3.X R5, R5, UR7, RZ, P4, !PT ;  /* 0x0000000705057c10 */ /* 0x000fe4000a7fe4ff */
[----:B------:R-:W-:Y:S02]  /*5ea0*/  ISETP.GE.U32.AND P4, PT, R0, UR8, PT ;  /* 0x0000000800007c0c */ /* 0x000fe4000bf86070 */
[----:B0-----:R-:W-:Y:S02]  /*5eb0*/  SEL R3, RZ, 0x1, !P1 ;  /* 0x00000001ff037807 */ /* 0x001fe40004800000 */
[----:B------:R-:W-:-:S02]  /*5ec0*/  ISETP.GE.U32.AND.EX P1, PT, R5, UR9, PT, P4 ;  /* 0x0000000905007c0c */ /* 0x000fc4000bf26140 */
[----:B------:R-:W-:Y:S01]  /*5ed0*/  ISETP.GT.U32.AND P2, PT, R4, 0x3, !P2 ;  /* 0x000000030400780c */ /* 0x000fe20005744070 */
[----:B------:R-:W-:-:S03]  /*5ee0*/  IMAD.MOV.U32 R4, RZ, RZ, -0x1 ;  /* 0xffffffffff047424 */ /* 0x000fc600078e00ff */
[----:B------:R-:W-:-:S04]  /*5ef0*/  SEL R2, RZ, 0x1, !P2 ;  /* 0x00000001ff027807 */ /* 0x000fc80005000000 */
[----:B------:R-:W-:Y:S01]  /*5f00*/  LOP3.LUT R10, R2, R10, R3, 0x96, !PT ;  /* 0x0000000a020a7212 */ /* 0x000fe200078e9603 */
[----:B------:R-:W-:Y:S02]  /*5f10*/  IMAD.MOV.U32 R2, RZ, RZ, -0x1 ;  /* 0xffffffffff027424 */ /* 0x000fe400078e00ff */
[----:B------:R-:W-:Y:S01]  /*5f20*/  IMAD.MOV.U32 R3, RZ, RZ, -0x1 ;  /* 0xffffffffff037424 */ /* 0x000fe200078e00ff */
[----:B------:R-:W-:Y:S06]  /*5f30*/  @P1 BRA `(.L_x_114) ;  /* 0x0000000400581947 */ /* 0x000fec0003800000 */
[----:B------:R-:W0:Y:S01]  /*5f40*/  S2UR UR8, SR_CTAID.X ;  /* 0x00000000000879c3 */ /* 0x000e220000002500 */
[----:B------:R-:W-:Y:S01]  /*5f50*/  ULDC.64 UR10, c[0x0][0x628] ;  /* 0x00018a00000a7ab9 */ /* 0x000fe20000000a00 */
[----:B------:R-:W-:Y:S01]  /*5f60*/  ULDC UR9, c[0x0][0x150] ;  /* 0x0000540000097ab9 */ /* 0x000fe20000000800 */
[----:B------:R-:W-:Y:S01]  /*5f70*/  ISETP.NE.U32.AND P1, PT, RZ, UR10, PT ;  /* 0x0000000aff007c0c */ /* 0x000fe2000bf25070 */
[----:B------:R-:W-:Y:S01]  /*5f80*/  ULDC UR12, c[0x0][0x630] ;  /* 0x00018c00000c7ab9 */ /* 0x000fe20000000800 */
[----:B------:R-:W-:Y:S01]  /*5f90*/  ULDC UR18, c[0x0][0x154] ;  /* 0x0000550000127ab9 */ /* 0x000fe20000000800 */
[----:B------:R-:W-:Y:S01]  /*5fa0*/  IMAD.MOV.U32 R2, RZ, RZ, R0 ;  /* 0x000000ffff027224 */ /* 0x000fe200078e0000 */
[----:B------:R-:W-:Y:S01]  /*5fb0*/  ISETP.NE.AND.EX P1, PT, RZ, UR11, PT, P1 ;  /* 0x0000000bff007c0c */ /* 0x000fe2000bf25310 */
[----:B------:R-:W1:Y:S01]  /*5fc0*/  S2UR UR15, SR_CTAID.Y ;  /* 0x00000000000f79c3 */ /* 0x000e620000002600 */
[----:B0-----:R-:W-:-:S05]  /*5fd0*/  I2FP.F32.U32 R3, UR8 ;  /* 0x0000000800037c45 */ /* 0x001fca0008201000 */
[----:B------:R-:W-:Y:S01]  /*5fe0*/  FMUL R4, R3, UR9 ;  /* 0x0000000903047c20 */ /* 0x000fe20008400000 */
[----:B------:R-:W-:-:S05]  /*5ff0*/  IMAD.MOV.U32 R3, RZ, RZ, R5 ;  /* 0x000000ffff037224 */ /* 0x000fca00078e0005 */
[----:B------:R-:W-:Y:S05]  /*6000*/  @!P1 BRA `(.L_x_115) ;  /* 0x0000000000289947 */ /* 0x000fea0003800000 */
[----:B------:R-:W-:Y:S02]  /*6010*/  ULDC UR9, c[0x0][0x634] ;  /* 0x00018d0000097ab9 */ /* 0x000fe40000000800 */
[----:B------:R-:W-:-:S05]  /*6020*/  IADD3 R9, P1, R0, UR9, RZ ;  /* 0x0000000900097c10 */ /* 0x000fca000ff3e0ff */
[----:B------:R-:W-:-:S04]  /*6030*/  IMAD.X R13, RZ, RZ, R5, P1 ;  /* 0x000000ffff0d7224 */ /* 0x000fc800008e0605 */
[----:B------:R-:W-:-:S04]  /*6040*/  IMAD.WIDE.U32 R6, R13, UR10, RZ ;  /* 0x0000000a0d067c25 */ /* 0x000fc8000f8e00ff */
[----:B------:R-:W-:-:S04]  /*6050*/  IMAD.WIDE.U32 R6, P1, R9, UR11, R6 ;  /* 0x0000000b09067c25 */ /* 0x000fc8000f820006 */
[----:B------:R-:W-:-:S04]  /*6060*/  IMAD.WIDE.U32 R8, R9, UR10, RZ ;  /* 0x0000000a09087c25 */ /* 0x000fc8000f8e00ff */
[----:B------:R-:W-:Y:S01]  /*6070*/  IMAD.X R3, RZ, RZ, RZ, P1 ;  /* 0x000000ffff037224 */ /* 0x000fe200008e06ff */
[----:B------:R-:W-:Y:S01]  /*6080*/  IADD3 RZ, P1, R9, R6, RZ ;  /* 0x0000000609ff7210 */ /* 0x000fe20007f3e0ff */
[----:B------:R-:W-:-:S04]  /*6090*/  IMAD.MOV.U32 R2, RZ, RZ, R7 ;  /* 0x000000ffff027224 */ /* 0x000fc800078e0007 */
[----:B------:R-:W-:-:S08]  /*60a0*/  IMAD.WIDE.U32.X R2, R13, UR11, R2, P1 ;  /* 0x0000000b0d027c25 */ /* 0x000fd000088e0402 */
.L_x_115:
[--C-:B------:R-:W-:Y:S01]  /*60b0*/  SHF.R.U64 R13, R2, UR12, R3.reuse ;  /* 0x0000000c020d7c19 */ /* 0x100fe20008001203 */
[----:B------:R0:W2:Y:S01]  /*60c0*/  F2I.U32.TRUNC.NTZ R9, R4 ;  /* 0x0000000400097305 */ /* 0x0000a2000020f000 */
[----:B------:R-:W-:Y:S01]  /*60d0*/  SHF.R.U32.HI R2, RZ, UR12, R3 ;  /* 0x0000000cff027c19 */ /* 0x000fe20008011603 */
[----:B------:R-:W-:Y:S01]  /*60e0*/  ULDC.64 UR10, c[0x0][0x620] ;  /* 0x00018800000a7ab9 */ /* 0x000fe20000000a00 */
[----:B------:R-:W-:Y:S01]  /*60f0*/  IADD3 R7, P1, RZ, -R13, RZ ;  /* 0x8000000dff077210 */ /* 0x000fe20007f3e0ff */
[----:B------:R-:W3:Y:S01]  /*6100*/  LDC R19, c[0x0][0x610] ;  /* 0x00018400ff137b82 */ /* 0x000ee20000000800 */
[----:B-1----:R-:W-:Y:S01]  /*6110*/  I2FP.F32.U32 R6, UR15 ;  /* 0x0000000f00067c45 */ /* 0x002fe20008201000 */
[----:B------:R-:W-:Y:S01]  /*6120*/  ULDC UR12, c[0x0][0x658] ;  /* 0x00019600000c7ab9 */ /* 0x000fe20000000800 */
[----:B------:R-:W-:Y:S01]  /*6130*/  ULDC UR20, c[0x0][0x648] ;  /* 0x0001920000147ab9 */ /* 0x000fe20000000800 */
[----:B------:R-:W-:Y:S02]  /*6140*/  IMAD.X R2, RZ, RZ, ~R2, P1 ;  /* 0x000000ffff027224 */ /* 0x000fe400008e0e02 */
[----:B------:R-:W-:Y:S01]  /*6150*/  FMUL R8, R6, UR18 ;  /* 0x0000001206087c20 */ /* 0x000fe20008400000 */
[----:B0-----:R-:W-:Y:S01]  /*6160*/  IMAD.MOV.U32 R4, RZ, RZ, R0 ;  /* 0x000000ffff047224 */ /* 0x001fe200078e0000 */
[----:B------:R-:W-:Y:S01]  /*6170*/  ULDC.64 UR18, c[0x0][0x640] ;  /* 0x0001900000127ab9 */ /* 0x000fe20000000a00 */
[----:B------:R-:W-:Y:S01]  /*6180*/  IMAD R6, R2, UR10, RZ ;  /* 0x0000000a02067c24 */ /* 0x000fe2000f8e02ff */
[----:B------:R-:W-:Y:S01]  /*6190*/  ISETP.NE.U32.AND P1, PT, RZ, UR18, PT ;  /* 0x00000012ff007c0c */ /* 0x000fe2000bf25070 */
[----:B------:R-:W-:Y:S01]  /*61a0*/  IMAD.WIDE.U32 R2, R7, UR10, R4 ;  /* 0x0000000a07027c25 */ /* 0x000fe2000f8e0004 */
[----:B------:R-:W0:Y:S01]  /*61b0*/  F2I.U32.TRUNC.NTZ R8, R8 ;  /* 0x0000000800087305 */ /* 0x000e22000020f000 */
[----:B--2---:R-:W-:Y:S01]  /*61c0*/  R2UR UR9, R9 ;  /* 0x00000000090972ca */ /* 0x004fe200000e0000 */
[----:B------:R-:W-:Y:S01]  /*61d0*/  ULDC UR10, c[0x0][0x618] ;  /* 0x00018600000a7ab9 */ /* 0x000fe20000000800 */
[----:B------:R-:W-:Y:S01]  /*61e0*/  IMAD R7, R7, UR11, R6 ;  /* 0x0000000b07077c24 */ /* 0x000fe2000f8e0206 */
[----:B------:R-:W-:-:S03]  /*61f0*/  ISETP.NE.AND.EX P1, PT, RZ, UR19, PT, P1 ;  /* 0x00000013ff007c0c */ /* 0x000fc6000bf25310 */
[----:B------:R-:W-:-:S05]  /*6200*/  IMAD.IADD R3, R3, 0x1, R7 ;  /* 0x0000000103037824 */ /* 0x000fca00078e0207 */
[--C-:B------:R-:W-:Y:S02]  /*6210*/  SHF.R.U64 R4, R2, UR10, R3.reuse ;  /* 0x0000000a02047c19 */ /* 0x100fe40008001203 */
[----:B------:R-:W-:Y:S01]  /*6220*/  SHF.R.U32.HI R3, RZ, UR10, R3 ;  /* 0x0000000aff037c19 */ /* 0x000fe20008011603 */
[----:B------:R-:W-:Y:S01]  /*6230*/  ULDC UR10, c[0x0][0x608] ;  /* 0x00018200000a7ab9 */ /* 0x000fe20000000800 */
[----:B0-----:R-:W-:Y:S02]  /*6240*/  R2UR UR11, R8 ;  /* 0x00000000080b72ca */ /* 0x001fe400000e0000 */
[--C-:B------:R-:W-:Y:S02]  /*6250*/  SHF.R.U64 R14, R4, UR10, R3.reuse ;  /* 0x0000000a040e7c19 */ /* 0x100fe40008001203 */
[----:B------:R-:W-:Y:S01]  /*6260*/  SHF.R.U32.HI R3, RZ, UR10, R3 ;  /* 0x0000000aff037c19 */ /* 0x000fe20008011603 */
[----:B------:R-:W-:-:S03]  /*6270*/  UIADD3 UR10, -UR9, URZ, URZ ;  /* 0x0000003f090a7290 */ /* 0x000fc6000fffe13f */
[--C-:B------:R-:W-:Y:S01]  /*6280*/  SHF.R.U64 R17, R14, UR12, R3.reuse ;  /* 0x0000000c0e117c19 */ /* 0x100fe20008001203 */
[----:B------:R-:W-:Y:S01]  /*6290*/  ULDC UR9, c[0x0][0x144] ;  /* 0x0000510000097ab9 */ /* 0x000fe20000000800 */
[----:B------:R-:W-:-:S03]  /*62a0*/  SHF.R.U32.HI R3, RZ, UR12, R3 ;  /* 0x0000000cff037c19 */ /* 0x000fc60008011603 */
[----:B------:R-:W-:Y:S01]  /*62b0*/  IMAD.MOV.U32 R2, RZ, RZ, R17 ;  /* 0x000000ffff027224 */ /* 0x000fe200078e0011 */
[----:B------:R-:W-:Y:S06]  /*62c0*/  @!P1 BRA `(.L_x_116) ;  /* 0x0000000000289947 */ /* 0x000fec0003800000 */
        /* <DEDUP_REMOVED lines=10> */
.L_x_116:
[----:B------:R-:W-:Y:S01]  /*6370*/  UIADD3 UR11, -UR11, URZ, URZ ;  /* 0x0000003f0b0b7290 */ /* 0x000fe2000fffe13f */
[----:B------:R-:W-:Y:S01]  /*6380*/  SHF.R.U64 R3, R2, UR20, R3 ;  /* 0x0000001402037c19 */ /* 0x000fe20008001203 */
[----:B------:R-:W-:Y:S01]  /*6390*/  UIMAD UR8, UR9, UR10, UR8 ;  /* 0x0000000a090872a4 */ /* 0x000fe2000f8e0208 */
[----:B------:R-:W-:Y:S02]  /*63a0*/  LOP3.LUT R2, R14, UR6, RZ, 0xc0, !PT ;  /* 0x000000060e027c12 */ /* 0x000fe4000f8ec0ff */
[----:B------:R-:W-:Y:S01]  /*63b0*/  ULDC UR9, c[0x0][0x148] ;  /* 0x0000520000097ab9 */ /* 0x000fe20000000800 */
[----:B------:R-:W-:Y:S01]  /*63c0*/  IMAD.MOV R6, RZ, RZ, -R3 ;  /* 0x000000ffff067224 */ /* 0x000fe200078e0a03 */
[----:B------:R-:W-:Y:S01]  /*63d0*/  @UP2 UIMAD UR8, UR9, UR11, UR15 ;  /* 0x0000000b090822a4 */ /* 0x000fe2000f8e020f */
[----:B------:R-:W-:Y:S01]  /*63e0*/  IMAD R2, R3, UR5, R2 ;  /* 0x0000000503027c24 */ /* 0x000fe2000f8e0202 */
[----:B------:R-:W-:Y:S01]  /*63f0*/  LOP3.LUT R4, R4, UR4, RZ, 0xc0, !PT ;  /* 0x0000000404047c12 */ /* 0x000fe2000f8ec0ff */
[----:B------:R-:W-:Y:S01]  /*6400*/  ULDC UR9, c[0x0][0x638] ;  /* 0x00018e0000097ab9 */ /* 0x000fe20000000800 */
[----:B------:R-:W-:Y:S01]  /*6410*/  PLOP3.LUT P1, PT, PT, PT, UP2, 0x80, 0x0 ;  /* 0x000000000000781c */ /* 0x000fe20003f2f028 */
[----:B------:R-:W-:-:S02]  /*6420*/  IMAD R3, R6, UR9, R17 ;  /* 0x0000000906037c24 */ /* 0x000fc4000f8e0211 */
[----:B---3--:R-:W-:Y:S01]  /*6430*/  IMAD R2, R2, R19, UR8 ;  /* 0x0000000802027e24 */ /* 0x008fe2000f8e0213 */
[----:B------:R-:W-:Y:S01]  /*6440*/  ULDC UR8, c[0x0][0x600] ;  /* 0x0001800000087ab9 */ /* 0x000fe20000000800 */
[----:B------:R-:W-:Y:S02]  /*6450*/  IMAD.MOV.U32 R6, RZ, RZ, 0x1 ;  /* 0x00000001ff067424 */ /* 0x000fe400078e00ff */
[----:B------:R-:W-:Y:S02]  /*6460*/  IMAD R7, R3, UR8, R4 ;  /* 0x0000000803077c24 */ /* 0x000fe4000f8e0204 */
[----:B------:R-:W-:-:S03]  /*6470*/  IMAD.MOV.U32 R4, RZ, RZ, R13 ;  /* 0x000000ffff047224 */ /* 0x000fc600078e000d */
[----:B------:R-:W-:Y:S02]  /*6480*/  SEL R3, R7, R2, !P1 ;  /* 0x0000000207037207 */ /* 0x000fe40004800000 */
[----:B------:R-:W-:-:S07]  /*6490*/  SEL R2, R2, R7, !P1 ;  /* 0x0000000702027207 */ /* 0x000fce0004800000 */
.L_x_114:
[----:B------:R-:W-:Y:S05]  /*64a0*/  BSYNC B1 ;  /* 0x0000000000017941 */ /* 0x000fea0003800000 */
.L_x_113:
[----:B------:R-:W-:-:S13]  /*64b0*/  LOP3.LUT P1, RZ, R6, 0xff, RZ, 0xc0, !PT ;  /* 0x000000ff06ff7812 */ /* 0x000fda000782c0ff */
[----:B------:R-:W-:Y:S05]  /*64c0*/  @P1 BRA `(.L_x_117) ;  /* 0xfffffff4003c1947 */ /* 0x000fea000383ffff */
[----:B------:R-:W-:Y:S05]  /*64d0*/  BSYNC B0 ;  /* 0x0000000000007941 */ /* 0x000fea0003800000 */
.L_x_105:
[----:B------:R-:W-:-:S03]  /*64e0*/  UMOV UR8, 0xffffffff ;  /* 0xffffffff00087882 */ /* 0x000fc60000000000 */
[----:B------:R-:W-:Y:S05]  /*64f0*/  BRA.DIV UR8, `(.L_x_118) ;  /* 0x0000000608487947 */ /* 0x000fea000b800000 */
[----:B------:R-:W-:-:S13]  /*6500*/  ELECT P0, URZ, PT ;  /* 0x00000000003f782f */ /* 0x000fda0003800000 */
.L_x_134:
[----:B------:R-:W-:Y:S04]  /*6510*/  BSSY B0, `(.L_x_119) ;  /* 0x000002c000007945 */ /* 0x000fe80003800000 */
[----:B------:R-:W-:Y:S05]  /*6520*/  @!P0 BRA `(.L_x_120) ;  /* 0x0000000000a88947 */ /* 0x000fea0003800000 */
[----:B------:R-:W-:-:S04]  /*6530*/  ULOP3.LUT UR8, UR13, 0x2, URZ, 0xfc, !UPT ;  /* 0x000000020d087892 */ /* 0x000fc8000f8efc3f */
[----:B------:R-:W-:-:S06]  /*6540*/  UISETP.NE.AND UP0, UPT, UR8, 0x3, UPT ;  /* 0x000000030800788c */ /* 0x000fcc000bf05270 */
[----:B------:R-:W-:-:S13]  /*6550*/  PLOP3.LUT P0, PT, PT, PT, UP0, 0x80, 0x0 ;  /* 0x000000000000781c */ /* 0x000fda0003f0f008 */
[----:B------:R-:W-:Y:S05]  /*6560*/  @!P0 BRA `(.L_x_121) ;  /* 0x0000000000048947 */ /* 0x000fea0003800000 */
[----:B------:R-:W-:Y:S01]  /*6570*/  BPT.TRAP 0x1 ;  /* 0x000000040000795c */ /* 0x000fe20000300000 */
.L_x_121:
[----:B------:R-:W0:Y:S01]  /*6580*/  S2R R3, SR_CgaCtaId ;  /* 0x0000000000037919 */ /* 0x000e220000008800 */
[----:B------:R-:W-:Y:S02]  /*6590*/  MOV R0, 0x400 ;  /* 0x0000040000007802 */ /* 0x000fe40000000f00 */
[----:B------:R-:W-:Y:S02]  /*65a0*/  SHF.L.U32 R2, R10, 0x1f, RZ ;  /* 0x0000001f0a027819 */ /* 0x000fe400000006ff */
[----:B0-----:R-:W-:-:S05]  /*65b0*/  LEA R0, R3, R0, 0x18 ;  /* 0x0000000003007211 */ /* 0x001fca00078ec0ff */
[----:B------:R-:W-:-:S04]  /*65c0*/  VIADD R0, R0, 0x20 ;  /* 0x0000002000007836 */ /* 0x000fc80000000000 */
[C---:B------:R-:W-:Y:S02]  /*65d0*/  IMAD R5, R11.reuse, 0x8, R0 ;  /* 0x000000080b057824 */ /* 0x040fe400078e0200 */
[----:B------:R-:W-:Y:S02]  /*65e0*/  VIADD R11, R11, 0x1 ;  /* 0x000000010b0b7836 */ /* 0x000fe40000000000 */
[----:B------:R-:W0:Y:S03]  /*65f0*/  SYNCS.PHASECHK.TRANS64.TRYWAIT P0, [R5+URZ], R2 ;  /* 0x00000002050075a7 */ /* 0x000e26000800017f */
[----:B------:R-:W-:-:S04]  /*6600*/  ISETP.NE.AND P1, PT, R11, 0x4, PT ;  /* 0x000000040b00780c */ /* 0x000fc80003f25270 */
[----:B------:R-:W-:Y:S02]  /*6610*/  SEL R3, RZ, 0x1, P1 ;  /* 0x00000001ff037807 */ /* 0x000fe40000800000 */
[----:B------:R-:W-:Y:S02]  /*6620*/  SEL R11, R11, RZ, P1 ;  /* 0x000000ff0b0b7207 */ /* 0x000fe40000800000 */
[----:B------:R-:W-:-:S03]  /*6630*/  LOP3.LUT R10, R10, R3, RZ, 0x3c, !PT ;  /* 0x000000030a0a7212 */ /* 0x000fc600078e3cff */
[----:B------:R-:W-:Y:S01]  /*6640*/  IMAD R7, R11, 0x8, R0 ;  /* 0x000000080b077824 */ /* 0x000fe200078e0200 */
[----:B------:R-:W-:Y:S01]  /*6650*/  SHF.L.U32 R4, R10, 0x1f, RZ ;  /* 0x0000001f0a047819 */ /* 0x000fe200000006ff */
[----:B0-----:R-:W-:Y:S06]  /*6660*/  @!P0 BRA `(.L_x_122) ;  /* 0x0000000400108947 */ /* 0x001fec0003800000 */
.L_x_135:
[----:B------:R-:W1:Y:S01]  /*6670*/  SYNCS.PHASECHK.TRANS64.TRYWAIT P0, [R7+URZ], R4 ;  /* 0x00000004070075a7 */ /* 0x000e62000800017f */
[----:B0-----:R-:W-:-:S05]  /*6680*/  VIADD R2, R11, 0x1 ;  /* 0x000000010b027836 */ /* 0x001fca0000000000 */
[----:B------:R-:W-:-:S04]  /*6690*/  ISETP.NE.AND P1, PT, R2, 0x4, PT ;  /* 0x000000040200780c */ /* 0x000fc80003f25270 */
[----:B------:R-:W-:Y:S02]  /*66a0*/  SEL R3, RZ, 0x1, P1 ;  /* 0x00000001ff037807 */ /* 0x000fe40000800000 */
[----:B------:R-:W-:Y:S02]  /*66b0*/  SEL R9, R2, RZ, P1 ;  /* 0x000000ff02097207 */ /* 0x000fe40000800000 */
[----:B------:R-:W-:-:S03]  /*66c0*/  LOP3.LUT R11, R10, R3, RZ, 0x3c, !PT ;  /* 0x000000030a0b7212 */ /* 0x000fc600078e3cff */
[----:B------:R-:W-:Y:S01]  /*66d0*/  IMAD R6, R9, 0x8, R0 ;  /* 0x0000000809067824 */ /* 0x000fe200078e0200 */
[----:B------:R-:W-:Y:S01]  /*66e0*/  SHF.L.U32 R5, R11, 0x1f, RZ ;  /* 0x0000001f0b057819 */ /* 0x000fe200000006ff */
[----:B-1----:R-:W-:Y:S06]  /*66f0*/  @!P0 BRA `(.L_x_123) ;  /* 0x0000000400008947 */ /* 0x002fec0003800000 */
.L_x_136:
[----:B------:R-:W1:Y:S01]  /*6700*/  SYNCS.PHASECHK.TRANS64.TRYWAIT P0, [R6+URZ], R5 ;  /* 0x00000005060075a7 */ /* 0x000e62000800017f */
[----:B------:R-:W-:-:S05]  /*6710*/  VIADD R2, R9, 0x1 ;  /* 0x0000000109027836 */ /* 0x000fca0000000000 */
[----:B------:R-:W-:-:S04]  /*6720*/  ISETP.NE.AND P1, PT, R2, 0x4, PT ;  /* 0x000000040200780c */ /* 0x000fc80003f25270 */
[----:B0-----:R-:W-:Y:S02]  /*6730*/  SEL R4, RZ, 0x1, P1 ;  /* 0x00000001ff047807 */ /* 0x001fe40000800000 */
[----:B------:R-:W-:Y:S02]  /*6740*/  SEL R3, R2, RZ, P1 ;  /* 0x000000ff02037207 */ /* 0x000fe40000800000 */
[----:B------:R-:W-:Y:S01]  /*6750*/  LOP3.LUT R4, R11, R4, RZ, 0x3c, !PT ;  /* 0x000000040b047212 */ /* 0x000fe200078e3cff */
[----:B-1----:R-:W-:Y:S06]  /*6760*/  @!P0 BRA `(.L_x_124) ;  /* 0x0000000000f88947 */ /* 0x002fec0003800000 */
.L_x_137:
[----:B------:R-:W-:Y:S01]  /*6770*/  IMAD R3, R3, 0x8, R0 ;  /* 0x0000000803037824 */ /* 0x000fe200078e0200 */
[----:B------:R-:W-:-:S07]  /*6780*/  SHF.L.U32 R0, R4, 0x1f, RZ ;  /* 0x0000001f04007819 */ /* 0x000fce00000006ff */
.L_x_125:
[----:B-1----:R1:W2:Y:S02]  /*6790*/  SYNCS.PHASECHK.TRANS64.TRYWAIT P0, [R3+URZ], R0 ;  /* 0x00000000030075a7 */ /* 0x0022a4000800017f */
[----:B--2---:R-:W-:Y:S05]  /*67a0*/  @!P0 NANOSLEEP.SYNCS 0x989680 ;  /* 0x009896800000895d */ /* 0x004fea0003900000 */
[----:B------:R-:W2:Y:S02]  /*67b0*/  @!P0 SYNCS.PHASECHK.TRANS64 P0, [R3+URZ], R0 ;  /* 0x00000000030085a7 */ /* 0x000ea4000800007f */
[----:B--2---:R-:W-:Y:S05]  /*67c0*/  @!P0 BRA `(.L_x_125) ;  /* 0xfffffffc00f08947 */ /* 0x004fea000383ffff */
.L_x_120:
[----:B------:R-:W-:Y:S05]  /*67d0*/  BSYNC B0 ;  /* 0x0000000000007941 */ /* 0x000fea0003800000 */
.L_x_119:
[----:B------:R-:W-:Y:S05]  /*67e0*/  EXIT ;  /* 0x000000000000794d */ /* 0x000fea0003800000 */
.L_x_14:
[----:B0-----:R0:W2:Y:S02]  /*67f0*/  SYNCS.PHASECHK.TRANS64.TRYWAIT P0, [R15+URZ+-0x8], R10 ;  /* 0xfffff80a0f0075a7 */ /* 0x0010a4000800017f */
[----:B--2---:R-:W-:Y:S05]  /*6800*/  @!P0 NANOSLEEP.SYNCS 0x989680 ;  /* 0x009896800000895d */ /* 0x004fea0003900000 */
[----:B------:R-:W2:Y:S02]  /*6810*/  @!P0 SYNCS.PHASECHK.TRANS64 P0, [R15+URZ+-0x8], R10 ;  /* 0xfffff80a0f0085a7 */ /* 0x000ea4000800007f */
[----:B--2---:R-:W-:Y:S05]  /*6820*/  @!P0 BRA `(.L_x_14) ;  /* 0xfffffffc00f08947 */ /* 0x004fea000383ffff */
[----:B------:R-:W-:Y:S05]  /*6830*/  BRA `(.L_x_126) ;  /* 0xffffffac00647947 */ /* 0x000fea000383ffff */
.L_x_19:
[----:B--2---:R-:W-:-:S04]  /*6840*/  IMAD.U32 R11, RZ, RZ, UR4 ;  /* 0x00000004ff0b7e24 */ /* 0x004fc8000f8e00ff */
[----:B------:R2:W3:Y:S03]  /*6850*/  SYNCS.PHASECHK.TRANS64.TRYWAIT P0, [R11+URZ], R10 ;  /* 0x0000000a0b0075a7 */ /* 0x0004e6000800017f */
[----:B---3--:R-:W-:Y:S05]  /*6860*/  @!P0 NANOSLEEP.SYNCS 0x989680 ;  /* 0x009896800000895d */ /* 0x008fea0003900000 */
[----:B------:R-:W3:Y:S02]  /*6870*/  @!P0 SYNCS.PHASECHK.TRANS64 P0, [R11+URZ], R10 ;  /* 0x0000000a0b0085a7 */ /* 0x000ee4000800007f */
[----:B---3--:R-:W-:Y:S05]  /*6880*/  @!P0 BRA `(.L_x_19) ;  /* 0xfffffffc00ec8947 */ /* 0x008fea000383ffff */
[----:B------:R-:W-:Y:S05]  /*6890*/  BRA `(.L_x_18) ;  /* 0xffffffb000107947 */ /* 0x000fea000383ffff */
.L_x_25:
[----:B--2---:R-:W-:-:S04]  /*68a0*/  IMAD.U32 R12, RZ, RZ, UR8 ;  /* 0x00000008ff0c7e24 */ /* 0x004fc8000f8e00ff */
[----:B------:R2:W3:Y:S03]  /*68b0*/  SYNCS.PHASECHK.TRANS64.TRYWAIT P0, [R12+URZ], R11 ;  /* 0x0000000b0c0075a7 */ /* 0x0004e6000800017f */
[----:B---3--:R-:W-:Y:S05]  /*68c0*/  @!P0 NANOSLEEP.SYNCS 0x989680 ;  /* 0x009896800000895d */ /* 0x008fea0003900000 */
[----:B------:R-:W3:Y:S02]  /*68d0*/  @!P0 SYNCS.PHASECHK.TRANS64 P0, [R12+URZ], R11 ;  /* 0x0000000b0c0085a7 */ /* 0x000ee4000800007f */
[----:B---3--:R-:W-:Y:S05]  /*68e0*/  @!P0 BRA `(.L_x_25) ;  /* 0xfffffffc00ec8947 */ /* 0x008fea000383ffff */
[----:B------:R-:W-:Y:S05]  /*68f0*/  BRA `(.L_x_24) ;  /* 0xffffffb400987947 */ /* 0x000fea000383ffff */
.L_x_33:
[----:B---3--:R3:W4:Y:S02]  /*6900*/  SYNCS.PHASECHK.TRANS64.TRYWAIT P0, [R15+URZ+0x8], R10 ;  /* 0x0000080a0f0075a7 */ /* 0x008724000800017f */
[----:B----4-:R-:W-:Y:S05]  /*6910*/  @!P0 NANOSLEEP.SYNCS 0x989680 ;  /* 0x009896800000895d */ /* 0x010fea0003900000 */
[----:B------:R-:W4:Y:S02]  /*6920*/  @!P0 SYNCS.PHASECHK.TRANS64 P0, [R15+URZ+0x8], R10 ;  /* 0x0000080a0f0085a7 */ /* 0x000f24000800007f */
[----:B----4-:R-:W-:Y:S05]  /*6930*/  @!P0 BRA `(.L_x_33) ;  /* 0xfffffffc00f08947 */ /* 0x010fea000383ffff */
[----:B------:R-:W-:Y:S05]  /*6940*/  BRA `(.L_x_127) ;  /* 0xffffffbc00d87947 */ /* 0x000fea000383ffff */
.L_x_106:
[----:B------:R-:W-:Y:S01]  /*6950*/  BSSY B1, `(.L_x_128) ;  /* 0x0000006000017945 */ /* 0x000fe20003800000 */
[----:B------:R-:W-:-:S07]  /*6960*/  IMAD.MOV.U32 R6, RZ, RZ, -0x1 ;  /* 0xffffffffff067424 */ /* 0x000fce00078e00ff */
[----:B------:R-:W-:Y:S05]  /*6970*/  WARPSYNC.COLLECTIVE R6, `(.L_x_129) ;  /* 0x00000000060c7348 */ /* 0x000fea0003c00000 */
[----:B------:R-:W-:Y:S02]  /*6980*/  ELECT P1, UR62, PT ;  /* 0x00000000003e782f */ /* 0x000fe40003820000 */
[----:B------:R-:W-:Y:S01]  /*6990*/  MOV R6, UR62 ;  /* 0x0000003e00067c02 */ /* 0x000fe20008000f00 */
[----:B------:R-:W-:Y:S10]  /*69a0*/  ENDCOLLECTIVE ;  /* 0x000000000000791b */ /* 0x000ff40003800000 */
.L_x_129:
[----:B------:R-:W-:Y:S05]  /*69b0*/  BSYNC B1 ;  /* 0x0000000000017941 */ /* 0x000fea0003800000 */
.L_x_128:
[----:B------:R-:W-:Y:S05]  /*69c0*/  BRA `(.L_x_130) ;  /* 0xfffffff000087947 */ /* 0x000fea000383ffff */
.L_x_109:
[----:B-1----:R1:W2:Y:S02]  /*69d0*/  SYNCS.PHASECHK.TRANS64.TRYWAIT P1, [R13+URZ+0x20], R6 ;  /* 0x000020060d0075a7 */ /* 0x0022a4000802017f */
[----:B--2---:R-:W-:Y:S05]  /*69e0*/  @!P1 NANOSLEEP.SYNCS 0x989680 ;  /* 0x009896800000995d */ /* 0x004fea0003900000 */
[----:B------:R-:W2:Y:S02]  /*69f0*/  @!P1 SYNCS.PHASECHK.TRANS64 P1, [R13+URZ+0x20], R6 ;  /* 0x000020060d0095a7 */ /* 0x000ea4000802007f */
[----:B--2---:R-:W-:Y:S05]  /*6a00*/  @!P1 BRA `(.L_x_109) ;  /* 0xfffffffc00f09947 */ /* 0x004fea000383ffff */
[----:B------:R-:W-:Y:S05]  /*6a10*/  BRA `(.L_x_131) ;  /* 0xfffffff0003c7947 */ /* 0x000fea000383ffff */
.L_x_118:
[----:B------:R-:W-:Y:S01]  /*6a20*/  BSSY B0, `(.L_x_132) ;  /* 0x0000006000007945 */ /* 0x000fe20003800000 */
[----:B------:R-:W-:-:S07]  /*6a30*/  IMAD.MOV.U32 R6, RZ, RZ, -0x1 ;  /* 0xffffffffff067424 */ /* 0x000fce00078e00ff */
[----:B------:R-:W-:Y:S05]  /*6a40*/  WARPSYNC.COLLECTIVE R6, `(.L_x_133) ;  /* 0x00000000060c7348 */ /* 0x000fea0003c00000 */
[----:B------:R-:W-:Y:S02]  /*6a50*/  ELECT P1, UR62, PT ;  /* 0x00000000003e782f */ /* 0x000fe40003820000 */
[----:B------:R-:W-:Y:S01]  /*6a60*/  MOV R6, UR62 ;  /* 0x0000003e00067c02 */ /* 0x000fe20008000f00 */
[----:B------:R-:W-:Y:S10]  /*6a70*/  ENDCOLLECTIVE ;  /* 0x000000000000791b */ /* 0x000ff40003800000 */
.L_x_133:
[----:B------:R-:W-:Y:S05]  /*6a80*/  BSYNC B0 ;  /* 0x0000000000007941 */ /* 0x000fea0003800000 */
.L_x_132:
[----:B------:R-:W-:Y:S01]  /*6a90*/  PLOP3.LUT P0, PT, P1, PT, PT, 0x80, 0x0 ;  /* 0x000000000000781c */ /* 0x000fe20000f0f070 */
[----:B------:R-:W-:-:S12]  /*6aa0*/  BRA `(.L_x_134) ;  /* 0xfffffff800987947 */ /* 0x000fd8000383ffff */
.L_x_122:
[----:B0-----:R0:W1:Y:S02]  /*6ab0*/  SYNCS.PHASECHK.TRANS64.TRYWAIT P0, [R5+URZ], R2 ;  /* 0x00000002050075a7 */ /* 0x001064000800017f */
[----:B-1----:R-:W-:Y:S05]  /*6ac0*/  @!P0 NANOSLEEP.SYNCS 0x989680 ;  /* 0x009896800000895d */ /* 0x002fea0003900000 */
[----:B------:R-:W1:Y:S02]  /*6ad0*/  @!P0 SYNCS.PHASECHK.TRANS64 P0, [R5+URZ], R2 ;  /* 0x00000002050085a7 */ /* 0x000e64000800007f */
[----:B-1----:R-:W-:Y:S05]  /*6ae0*/  @!P0 BRA `(.L_x_122) ;  /* 0xfffffffc00f08947 */ /* 0x002fea000383ffff */
[----:B------:R-:W-:Y:S05]  /*6af0*/  BRA `(.L_x_135) ;  /* 0xfffffff800dc7947 */ /* 0x000fea000383ffff */
.L_x_123:
[----:B0-----:R0:W1:Y:S02]  /*6b00*/  SYNCS.PHASECHK.TRANS64.TRYWAIT P0, [R7+URZ], R4 ;  /* 0x00000004070075a7 */ /* 0x001064000800017f */
[----:B-1----:R-:W-:Y:S05]  /*6b10*/  @!P0 NANOSLEEP.SYNCS 0x989680 ;  /* 0x009896800000895d */ /* 0x002fea0003900000 */
[----:B------:R-:W1:Y:S02]  /*6b20*/  @!P0 SYNCS.PHASECHK.TRANS64 P0, [R7+URZ], R4 ;  /* 0x00000004070085a7 */ /* 0x000e64000800007f */
[----:B-1----:R-:W-:Y:S05]  /*6b30*/  @!P0 BRA `(.L_x_123) ;  /* 0xfffffffc00f08947 */ /* 0x002fea000383ffff */
[----:B------:R-:W-:Y:S05]  /*6b40*/  BRA `(.L_x_136) ;  /* 0xfffffff800ec7947 */ /* 0x000fea000383ffff */
.L_x_124:
[----:B0-----:R0:W1:Y:S02]  /*6b50*/  SYNCS.PHASECHK.TRANS64.TRYWAIT P0, [R6+URZ], R5 ;  /* 0x00000005060075a7 */ /* 0x001064000800017f */
[----:B-1----:R-:W-:Y:S05]  /*6b60*/  @!P0 NANOSLEEP.SYNCS 0x989680 ;  /* 0x009896800000895d */ /* 0x002fea0003900000 */
[----:B------:R-:W1:Y:S02]  /*6b70*/  @!P0 SYNCS.PHASECHK.TRANS64 P0, [R6+URZ], R5 ;  /* 0x00000005060085a7 */ /* 0x000e64000800007f */
[----:B-1----:R-:W-:Y:S05]  /*6b80*/  @!P0 BRA `(.L_x_124) ;  /* 0xfffffffc00f08947 */ /* 0x002fea000383ffff */
[----:B------:R-:W-:Y:S05]  /*6b90*/  BRA `(.L_x_137) ;  /* 0xfffffff800f47947 */ /* 0x000fea000383ffff */
.L_x_138:
[----:B------:R-:W-:-:S00]  /*6ba0*/  BRA `(.L_x_138) ;  /* 0xfffffffc00fc7947 */ /* 0x000fc0000383ffff */
[----:B------:R-:W-:-:S00]  /*6bb0*/  NOP ;  /* 0x0000000000007918 */ /* 0x000fc00000000000 */
        /* <DEDUP_REMOVED lines=12> */
.L_x_139:


//--------------------- .nv.shared._ZN7cutlass13device_kernelINS_4gemm6kernel13GemmUniversalIN4cute5tupleIJiiiiEEENS1_10collective13CollectiveMmaINS1_37MainloopSm90TmaGmmaWarpSpecializedFP8ILi4ENS5_IJNS4_1CILi1EEESB_SB_EEENS1_32KernelTmaWarpSpecializedPingpongEEENS5_IJNSA_ILi64EEESF_NSA_ILi128EEEEEENS_12float_e4m3_tENS5_IJlSB_lEEESI_SJ_NS4_8TiledMMAINS4_8MMA_AtomIJNS4_4SM904GMMA30MMA_64x64x32_F32E4M3E4M3_SS_TNILNSN_7ScaleInE1ELSP_1EEEEEENS4_6LayoutISC_NS5_IJNSA_ILi0EEEST_ST_EEEEENS5_IJNS4_10UnderscoreESW_SW_EEEEENS4_13SM90_TMA_LOADENS4_14ComposedLayoutINS4_7SwizzleILi3ELi4ELi3EEENS4_18smem_ptr_flag_bitsILi8EEENSS_INS5_IJNSA_ILi8EEESG_EEENS5_IJSG_SB_EEEEEEEvNS4_8identityESZ_S19_vS1A_EENS_8epilogue10collective6detail29Sm90TmaWarpSpecializedAdapterINS1D_15DefaultEpilogueISI_SJ_SJ_NS1C_6thread17LinearCombinationISI_Li1EffLNS1H_9ScaleType4KindE0ELNS_15FloatRoundStyleE2ESI_EENS1_15EpilogueDefaultEEEEEvvEEEEvNT_6ParamsE --------------------------
	.section	.nv.shared._ZN7cutlass13device_kernelINS_4gemm6kernel13GemmUniversalIN4cute5tupleIJiiiiEEENS1_10collective13CollectiveMmaINS1_37MainloopSm90TmaGmmaWarpSpecializedFP8ILi4ENS5_IJNS4_1CILi1EEESB_SB_EEENS1_32KernelTmaWarpSpecializedPingpongEEENS5_IJNSA_ILi64EEESF_NSA_ILi128EEEEEENS_12float_e4m3_tENS5_IJlSB_lEEESI_SJ_NS4_8TiledMMAINS4_8MMA_AtomIJNS4_4SM904GMMA30MMA_64x64x32_F32E4M3E4M3_SS_TNILNSN_7ScaleInE1ELSP_1EEEEEENS4_6LayoutISC_NS5_IJNSA_ILi0EEEST_ST_EEEEENS5_IJNS4_10UnderscoreESW_SW_EEEEENS4_13SM90_TMA_LOADENS4_14ComposedLayoutINS4_7SwizzleILi3ELi4ELi3EEENS4_18smem_ptr_flag_bitsILi8EEENSS_INS5_IJNSA_ILi8EEESG_EEENS5_IJSG_SB_EEEEEEEvNS4_8identityESZ_S19_vS1A_EENS_8epilogue10collective6detail29Sm90TmaWarpSpecializedAdapterINS1D_15DefaultEpilogueISI_SJ_SJ_NS1C_6thread17LinearCombinationISI_Li1EffLNS1H_9ScaleType4KindE0ELNS_15FloatRoundStyleE2ESI_EENS1_15EpilogueDefaultEEEEEvvEEEEvNT_6ParamsE,"aw",@nobits
	.sectionflags	@""
	.align	16
	.zero		1024


//--------------------- .nv.shared.reserved.0     --------------------------
	.section	.nv.shared.reserved.0,"aw",@nobits
	.weak		__nv_reservedSMEM_offset_0_alias
	.size		__nv_reservedSMEM_offset_0_alias, 0, 0
	.other		__nv_reservedSMEM_offset_0_alias,@"STO_CUDA_RESERVED_SHARED STV_DEFAULT"
__nv_reservedSMEM_offset_0_alias:
	.zero		0


//--------------------- .nv.global                --------------------------
	.section	.nv.global,"aw",@nobits
.nv.global:
	.type		_ZN39_INTERNAL_8c4d326c_4_k_cu_5ae62ca0_30444cute1_E,@object
	.size		_ZN39_INTERNAL_8c4d326c_4_k_cu_5ae62ca0_30444cute1_E,(_ZN39_INTERNAL_8c4d326c_4_k_cu_5ae62ca0_30444cuda3std3__45__cpo6cbeginE - _ZN39_INTERNAL_8c4d326c_4_k_cu_5ae62ca0_30444cute1_E)
_ZN39_INTERNAL_8c4d326c_4_k_cu_5ae62ca0_30444cute1_E:
	.zero		1
	.type		_ZN39_INTERNAL_8c4d326c_4_k_cu_5ae62ca0_30444cuda3std3__45__cpo6cbeginE,@object
	.size		_ZN39_INTERNAL_8c4d326c_4_k_cu_5ae62ca0_30444cuda3std3__45__cpo6cbeginE,(_ZN39_INTERNAL_8c4d326c_4_k_cu_5ae62ca0_30444cuda3std3__48in_placeE - _ZN39_INTERNAL_8c4d326c_4_k_cu_5ae62ca0_30444cuda3std3__45__cpo6cbeginE)
_ZN39_INTERNAL_8c4d326c_4_k_cu_5ae62ca0_30444cuda3std3__45__cpo6cbeginE:
	.zero		1
	.type		_ZN39_INTERNAL_8c4d326c_4_k_cu_5ae62ca0_30444cuda3std3__48in_placeE,@object
	.size		_ZN39_INTERNAL_8c4d326c_4_k_cu_5ae62ca0_30444cuda3std3__48in_placeE,(_ZN39_INTERNAL_8c4d326c_4_k_cu_5ae62ca0_30444cuda3std6ranges3__45__cpo9iter_moveE - _ZN39_INTERNAL_8c4d326c_4_k_cu_5ae62ca0_30444cuda3std3__48in_placeE)
_ZN39_INTERNAL_8c4d326c_4_k_cu_5ae62ca0_30444cuda3std3__48in_placeE:
	.zero		1
	.type		_ZN39_INTERNAL_8c4d326c_4_k_cu_5ae62ca0_30444cuda3std6ranges3__45__cpo9iter_moveE,@object
	.size		_ZN39_INTERNAL_8c4d326c_4_k_cu_5ae62ca0_30444cuda3std6ranges3__45__cpo9iter_moveE,(_ZN39_INTERNAL_8c4d326c_4_k_cu_5ae62ca0_30444cuda3std3__45__cpo5beginE - _ZN39_INTERNAL_8c4d326c_4_k_cu_5ae62ca0_30444cuda3std6ranges3__45__cpo9iter_moveE)
_ZN39_INTERNAL_8c4d326c_4_k_cu_5ae62ca0_30444cuda3std6ranges3__45__cpo9iter_moveE:
	.zero		1
	.type		_ZN39_INTERNAL_8c4d326c_4_k_cu_5ae62ca0_30444cuda3std3__45__cpo5beginE,@object
	.size		_ZN39_INTERNAL_8c4d326c_4_k_cu_5ae62ca0_30444cuda3std3__45__cpo5beginE,(_ZN39_INTERNAL_8c4d326c_4_k_cu_5ae62ca0_30444cuda3std3__441_GLOBAL__N__8c4d326c_4_k_cu_5ae62ca0_30446ignoreE - _ZN39_INTERNAL_8c4d326c_4_k_cu_5ae62ca0_30444cuda3std3__45__cpo5beginE)
_ZN39_INTERNAL_8c4d326c_4_k_cu_5ae62ca0_30444cuda3std3__45__cpo5beginE:
	.zero		1
	.type		_ZN39_INTERNAL_8c4d326c_4_k_cu_5ae62ca0_30444cuda3std3__441_GLOBAL__N__8c4d326c_4_k_cu_5ae62ca0_30446ignoreE,@object
	.size		_ZN39_INTERNAL_8c4d326c_4_k_cu_5ae62ca0_30444cuda3std3__441_GLOBAL__N__8c4d326c_4_k_cu_5ae62ca0_30446ignoreE,(_ZN39_INTERNAL_8c4d326c_4_k_cu_5ae62ca0_30444cute7productE - _ZN39_INTERNAL_8c4d326c_4_k_cu_5ae62ca0_30444cuda3std3__441_GLOBAL__N__8c4d326c_4_k_cu_5ae62ca0_30446ignoreE)
_ZN39_INTERNAL_8c4d326c_4_k_cu_5ae62ca0_30444cuda3std3__441_GLOBAL__N__8c4d326c_4_k_cu_5ae62ca0_30446ignoreE:
	.zero		1
	.type		_ZN39_INTERNAL_8c4d326c_4_k_cu_5ae62ca0_30444cute7productE,@object
	.size		_ZN39_INTERNAL_8c4d326c_4_k_cu_5ae62ca0_30444cute7productE,(_ZN39_INTERNAL_8c4d326c_4_k_cu_5ae62ca0_30444cuda3std3__45__cpo3endE - _ZN39_INTERNAL_8c4d326c_4_k_cu_5ae62ca0_30444cute7productE)
_ZN39_INTERNAL_8c4d326c_4_k_cu_5ae62ca0_30444cute7productE:
	.zero		1
	.type		_ZN39_INTERNAL_8c4d326c_4_k_cu_5ae62ca0_30444cuda3std3__45__cpo3endE,@object
	.size		_ZN39_INTERNAL_8c4d326c_4_k_cu_5ae62ca0_30444cuda3std3__45__cpo3endE,(_ZN39_INTERNAL_8c4d326c_4_k_cu_5ae62ca0_30444cuda3std3__419piecewise_constructE - _ZN39_INTERNAL_8c4d326c_4_k_cu_5ae62ca0_30444cuda3std3__45__cpo3endE)
_ZN39_INTERNAL_8c4d326c_4_k_cu_5ae62ca0_30444cuda3std3__45__cpo3endE:
	.zero		1
	.type		_ZN39_INTERNAL_8c4d326c_4_k_cu_5ae62ca0_30444cuda3std3__419piecewise_constructE,@object
	.size		_ZN39_INTERNAL_8c4d326c_4_k_cu_5ae62ca0_30444cuda3std3__419piecewise_constructE,(_ZN39_INTERNAL_8c4d326c_4_k_cu_5ae62ca0_30444cuda3std3__45__cpo4cendE - _ZN39_INTERNAL_8c4d326c_4_k_cu_5ae62ca0_30444cuda3std3__419piecewise_constructE)
_ZN39_INTERNAL_8c4d326c_4_k_cu_5ae62ca0_30444cuda3std3__419piecewise_constructE:
	.zero		1
	.type		_ZN39_INTERNAL_8c4d326c_4_k_cu_5ae62ca0_30444cuda3std3__45__cpo4cendE,@object
	.size		_ZN39_INTERNAL_8c4d326c_4_k_cu_5ae62ca0_30444cuda3std3__45__cpo4cendE,(_ZN39_INTERNAL_8c4d326c_4_k_cu_5ae62ca0_30444cuda3std6ranges3__45__cpo4swapE - _ZN39_INTERNAL_8c4d326c_4_k_cu_5ae62ca0_30444cuda3std3__45__cpo4cendE)
_ZN39_INTERNAL_8c4d326c_4_k_cu_5ae62ca0_30444cuda3std3__45__cpo4cendE:
	.zero		1
	.type		_ZN39_INTERNAL_8c4d326c_4_k_cu_5ae62ca0_30444cuda3std6ranges3__45__cpo4swapE,@object
	.size		_ZN39_INTERNAL_8c4d326c_4_k_cu_5ae62ca0_30444cuda3std6ranges3__45__cpo4swapE,(.L_7 - _ZN39_INTERNAL_8c4d326c_4_k_cu_5ae62ca0_30444cuda3std6ranges3__45__cpo4swapE)
_ZN39_INTERNAL_8c4d326c_4_k_cu_5ae62ca0_30444cuda3std6ranges3__45__cpo4swapE:
	.zero		1
.L_7:


//--------------------- .nv.constant0._ZN7cutlass13device_kernelINS_4gemm6kernel13GemmUniversalIN4cute5tupleIJiiiiEEENS1_10collective13CollectiveMmaINS1_37MainloopSm90TmaGmmaWarpSpecializedFP8ILi4ENS5_IJNS4_1CILi1EEESB_SB_EEENS1_32KernelTmaWarpSpecializedPingpongEEENS5_IJNSA_ILi64EEESF_NSA_ILi128EEEEEENS_12float_e4m3_tENS5_IJlSB_lEEESI_SJ_NS4_8TiledMMAINS4_8MMA_AtomIJNS4_4SM904GMMA30MMA_64x64x32_F32E4M3E4M3_SS_TNILNSN_7ScaleInE1ELSP_1EEEEEENS4_6LayoutISC_NS5_IJNSA_ILi0EEEST_ST_EEEEENS5_IJNS4_10UnderscoreESW_SW_EEEEENS4_13SM90_TMA_LOADENS4_14ComposedLayoutINS4_7SwizzleILi3ELi4ELi3EEENS4_18smem_ptr_flag_bitsILi8EEENSS_INS5_IJNSA_ILi8EEESG_EEENS5_IJSG_SB_EEEEEEEvNS4_8identityESZ_S19_vS1A_EENS_8epilogue10collective6detail29Sm90TmaWarpSpecializedAdapterINS1D_15DefaultEpilogueISI_SJ_SJ_NS1C_6thread17LinearCombinationISI_Li1EffLNS1H_9ScaleType4KindE0ELNS_15FloatRoundStyleE2ESI_EENS1_15EpilogueDefaultEEEEEvvEEEEvNT_6ParamsE --------------------------
	.section	.nv.constant0._ZN7cutlass13device_kernelINS_4gemm6kernel13GemmUniversalIN4cute5tupleIJiiiiEEENS1_10collective13CollectiveMmaINS1_37MainloopSm90TmaGmmaWarpSpecializedFP8ILi4ENS5_IJNS4_1CILi1EEESB_SB_EEENS1_32KernelTmaWarpSpecializedPingpongEEENS5_IJNSA_ILi64EEESF_NSA_ILi128EEEEEENS_12float_e4m3_tENS5_IJlSB_lEEESI_SJ_NS4_8TiledMMAINS4_8MMA_AtomIJNS4_4SM904GMMA30MMA_64x64x32_F32E4M3E4M3_SS_TNILNSN_7ScaleInE1ELSP_1EEEEEENS4_6LayoutISC_NS5_IJNSA_ILi0EEEST_ST_EEEEENS5_IJNS4_10UnderscoreESW_SW_EEEEENS4_13SM90_TMA_LOADENS4_14ComposedLayoutINS4_7SwizzleILi3ELi4ELi3EEENS4_18smem_ptr_flag_bitsILi8EEENSS_INS5_IJNSA_ILi8EEESG_EEENS5_IJSG_SB_EEEEEEEvNS4_8identityESZ_S19_vS1A_EENS_8epilogue10collective6detail29Sm90TmaWarpSpecializedAdapterINS1D_15DefaultEpilogueISI_SJ_SJ_NS1C_6thread17LinearCombinationISI_Li1EffLNS1H_9ScaleType4KindE0ELNS_15FloatRoundStyleE2ESI_EENS1_15EpilogueDefaultEEEEEvvEEEEvNT_6ParamsE,"a",@progbits
	.sectionflags	@""
	.align	4
.nv.constant0._ZN7cutlass13device_kernelINS_4gemm6kernel13GemmUniversalIN4cute5tupleIJiiiiEEENS1_10collective13CollectiveMmaINS1_37MainloopSm90TmaGmmaWarpSpecializedFP8ILi4ENS5_IJNS4_1CILi1EEESB_SB_EEENS1_32KernelTmaWarpSpecializedPingpongEEENS5_IJNSA_ILi64EEESF_NSA_ILi128EEEEEENS_12float_e4m3_tENS5_IJlSB_lEEESI_SJ_NS4_8TiledMMAINS4_8MMA_AtomIJNS4_4SM904GMMA30MMA_64x64x32_F32E4M3E4M3_SS_TNILNSN_7ScaleInE1ELSP_1EEEEEENS4_6LayoutISC_NS5_IJNSA_ILi0EEEST_ST_EEEEENS5_IJNS4_10UnderscoreESW_SW_EEEEENS4_13SM90_TMA_LOADENS4_14ComposedLayoutINS4_7SwizzleILi3ELi4ELi3EEENS4_18smem_ptr_flag_bitsILi8EEENSS_INS5_IJNSA_ILi8EEESG_EEENS5_IJSG_SB_EEEEEEEvNS4_8identityESZ_S19_vS1A_EENS_8epilogue10collective6detail29Sm90TmaWarpSpecializedAdapterINS1D_15DefaultEpilogueISI_SJ_SJ_NS1C_6thread17LinearCombinationISI_Li1EffLNS1H_9ScaleType4KindE0ELNS_15FloatRoundStyleE2ESI_EENS1_15EpilogueDefaultEEEEEvvEEEEvNT_6ParamsE:
	.zero		1664


//--------------------- SYMBOLS --------------------------

	.type		.nv.reservedSmem.offset0,@object
	.size		.nv.reservedSmem.offset0,0x4
